//
// Generated by NVIDIA NVVM Compiler
//
// Compiler Build ID: CL-36424714
// Cuda compilation tools, release 13.0, V13.0.88
// Based on NVVM 20.0.0
//

.version 9.0
.target sm_100
.address_size 64

	// .globl	_Z10findMedianPiS_ii
.extern .func  (.param .b32 func_retval0) vprintf
(
	.param .b64 vprintf_param_0,
	.param .b64 vprintf_param_1
)
;
.extern .func  (.param .b64 func_retval0) malloc
(
	.param .b64 malloc_param_0
)
;
.extern .func free
(
	.param .b64 free_param_0
)
;
.global .align 1 .b8 _ZN34_INTERNAL_39ee52b0_4_k_cu_4c2669ba4cuda3std3__45__cpo5beginE[1];
.global .align 1 .b8 _ZN34_INTERNAL_39ee52b0_4_k_cu_4c2669ba4cuda3std3__45__cpo3endE[1];
.global .align 1 .b8 _ZN34_INTERNAL_39ee52b0_4_k_cu_4c2669ba4cuda3std3__45__cpo6cbeginE[1];
.global .align 1 .b8 _ZN34_INTERNAL_39ee52b0_4_k_cu_4c2669ba4cuda3std3__45__cpo4cendE[1];
.global .align 1 .b8 _ZN34_INTERNAL_39ee52b0_4_k_cu_4c2669ba4cuda3std3__45__cpo6rbeginE[1];
.global .align 1 .b8 _ZN34_INTERNAL_39ee52b0_4_k_cu_4c2669ba4cuda3std3__45__cpo4rendE[1];
.global .align 1 .b8 _ZN34_INTERNAL_39ee52b0_4_k_cu_4c2669ba4cuda3std3__45__cpo7crbeginE[1];
.global .align 1 .b8 _ZN34_INTERNAL_39ee52b0_4_k_cu_4c2669ba4cuda3std3__45__cpo5crendE[1];
.global .align 1 .b8 _ZN34_INTERNAL_39ee52b0_4_k_cu_4c2669ba4cuda3std3__436_GLOBAL__N__39ee52b0_4_k_cu_4c2669ba6ignoreE[1];
.global .align 1 .b8 _ZN34_INTERNAL_39ee52b0_4_k_cu_4c2669ba4cuda3std3__419piecewise_constructE[1];
.global .align 1 .b8 _ZN34_INTERNAL_39ee52b0_4_k_cu_4c2669ba4cuda3std3__48in_placeE[1];
.global .align 1 .b8 _ZN34_INTERNAL_39ee52b0_4_k_cu_4c2669ba4cuda3std3__420unreachable_sentinelE[1];
.global .align 1 .b8 _ZN34_INTERNAL_39ee52b0_4_k_cu_4c2669ba4cuda3std3__47nulloptE[1];
.global .align 1 .b8 _ZN34_INTERNAL_39ee52b0_4_k_cu_4c2669ba4cuda3std3__48unexpectE[1];
.global .align 1 .b8 _ZN34_INTERNAL_39ee52b0_4_k_cu_4c2669ba4cuda3std6ranges3__45__cpo4swapE[1];
.global .align 1 .b8 _ZN34_INTERNAL_39ee52b0_4_k_cu_4c2669ba4cuda3std6ranges3__45__cpo9iter_moveE[1];
.global .align 1 .b8 _ZN34_INTERNAL_39ee52b0_4_k_cu_4c2669ba4cuda3std6ranges3__45__cpo5beginE[1];
.global .align 1 .b8 _ZN34_INTERNAL_39ee52b0_4_k_cu_4c2669ba4cuda3std6ranges3__45__cpo3endE[1];
.global .align 1 .b8 _ZN34_INTERNAL_39ee52b0_4_k_cu_4c2669ba4cuda3std6ranges3__45__cpo6cbeginE[1];
.global .align 1 .b8 _ZN34_INTERNAL_39ee52b0_4_k_cu_4c2669ba4cuda3std6ranges3__45__cpo4cendE[1];
.global .align 1 .b8 _ZN34_INTERNAL_39ee52b0_4_k_cu_4c2669ba4cuda3std6ranges3__45__cpo7advanceE[1];
.global .align 1 .b8 _ZN34_INTERNAL_39ee52b0_4_k_cu_4c2669ba4cuda3std6ranges3__45__cpo9iter_swapE[1];
.global .align 1 .b8 _ZN34_INTERNAL_39ee52b0_4_k_cu_4c2669ba4cuda3std6ranges3__45__cpo4nextE[1];
.global .align 1 .b8 _ZN34_INTERNAL_39ee52b0_4_k_cu_4c2669ba4cuda3std6ranges3__45__cpo4prevE[1];
.global .align 1 .b8 _ZN34_INTERNAL_39ee52b0_4_k_cu_4c2669ba4cuda3std6ranges3__45__cpo4dataE[1];
.global .align 1 .b8 _ZN34_INTERNAL_39ee52b0_4_k_cu_4c2669ba4cuda3std6ranges3__45__cpo5cdataE[1];
.global .align 1 .b8 _ZN34_INTERNAL_39ee52b0_4_k_cu_4c2669ba4cuda3std6ranges3__45__cpo4sizeE[1];
.global .align 1 .b8 _ZN34_INTERNAL_39ee52b0_4_k_cu_4c2669ba4cuda3std6ranges3__45__cpo5ssizeE[1];
.global .align 1 .b8 _ZN34_INTERNAL_39ee52b0_4_k_cu_4c2669ba4cuda3std6ranges3__45__cpo8distanceE[1];
.global .align 1 .b8 _ZN34_INTERNAL_39ee52b0_4_k_cu_4c2669ba6thrust24THRUST_300001_SM_1000_NS8cuda_cub3parE[1];
.global .align 1 .b8 _ZN34_INTERNAL_39ee52b0_4_k_cu_4c2669ba6thrust24THRUST_300001_SM_1000_NS8cuda_cub10par_nosyncE[1];
.global .align 1 .b8 _ZN34_INTERNAL_39ee52b0_4_k_cu_4c2669ba6thrust24THRUST_300001_SM_1000_NS6system6detail10sequential3seqE[1];
.global .align 1 .b8 _ZN34_INTERNAL_39ee52b0_4_k_cu_4c2669ba6thrust24THRUST_300001_SM_1000_NS6system3cpp3parE[1];
.global .align 1 .b8 _ZN34_INTERNAL_39ee52b0_4_k_cu_4c2669ba6thrust24THRUST_300001_SM_1000_NS12placeholders2_1E[1];
.global .align 1 .b8 _ZN34_INTERNAL_39ee52b0_4_k_cu_4c2669ba6thrust24THRUST_300001_SM_1000_NS12placeholders2_2E[1];
.global .align 1 .b8 _ZN34_INTERNAL_39ee52b0_4_k_cu_4c2669ba6thrust24THRUST_300001_SM_1000_NS12placeholders2_3E[1];
.global .align 1 .b8 _ZN34_INTERNAL_39ee52b0_4_k_cu_4c2669ba6thrust24THRUST_300001_SM_1000_NS12placeholders2_4E[1];
.global .align 1 .b8 _ZN34_INTERNAL_39ee52b0_4_k_cu_4c2669ba6thrust24THRUST_300001_SM_1000_NS12placeholders2_5E[1];
.global .align 1 .b8 _ZN34_INTERNAL_39ee52b0_4_k_cu_4c2669ba6thrust24THRUST_300001_SM_1000_NS12placeholders2_6E[1];
.global .align 1 .b8 _ZN34_INTERNAL_39ee52b0_4_k_cu_4c2669ba6thrust24THRUST_300001_SM_1000_NS12placeholders2_7E[1];
.global .align 1 .b8 _ZN34_INTERNAL_39ee52b0_4_k_cu_4c2669ba6thrust24THRUST_300001_SM_1000_NS12placeholders2_8E[1];
.global .align 1 .b8 _ZN34_INTERNAL_39ee52b0_4_k_cu_4c2669ba6thrust24THRUST_300001_SM_1000_NS12placeholders2_9E[1];
.global .align 1 .b8 _ZN34_INTERNAL_39ee52b0_4_k_cu_4c2669ba6thrust24THRUST_300001_SM_1000_NS12placeholders3_10E[1];
.global .align 1 .b8 _ZN34_INTERNAL_39ee52b0_4_k_cu_4c2669ba6thrust24THRUST_300001_SM_1000_NS3seqE[1];
.global .align 1 .b8 _ZN34_INTERNAL_39ee52b0_4_k_cu_4c2669ba6thrust24THRUST_300001_SM_1000_NS6deviceE[1];
.global .align 1 .b8 $str[56] = {116, 101, 109, 112, 111, 114, 97, 114, 121, 95, 98, 117, 102, 102, 101, 114, 58, 58, 97, 108, 108, 111, 99, 97, 116, 101, 58, 32, 103, 101, 116, 95, 116, 101, 109, 112, 111, 114, 97, 114, 121, 95, 98, 117, 102, 102, 101, 114, 32, 102, 97, 105, 108, 101, 100};
.global .align 1 .b8 $str$1[4] = {37, 115, 10};

.visible .entry _Z10findMedianPiS_ii(
	.param .u64 .ptr .align 1 _Z10findMedianPiS_ii_param_0,
	.param .u64 .ptr .align 1 _Z10findMedianPiS_ii_param_1,
	.param .u32 _Z10findMedianPiS_ii_param_2,
	.param .u32 _Z10findMedianPiS_ii_param_3
)
{
	.local .align 8 .b8 	__local_depot0[8];
	.reg .b64 	%SP;
	.reg .b64 	%SPL;
	.reg .pred 	%p<74>;
	.reg .b32 	%r<65>;
	.reg .b64 	%rd<329>;
	.reg .b64 	%fd<5>;

	mov.u64 	%SPL, __local_depot0;
	cvta.local.u64 	%SP, %SPL;
	ld.param.u64 	%rd205, [_Z10findMedianPiS_ii_param_1];
	ld.param.u32 	%r13, [_Z10findMedianPiS_ii_param_2];
	ld.param.u32 	%r14, [_Z10findMedianPiS_ii_param_3];
	cvta.to.global.u64 	%rd208, %rd205;
	cvt.rn.f64.s32 	%fd1, %r13;
	cvt.rn.f64.s32 	%fd2, %r14;
	div.rn.f64 	%fd3, %fd1, %fd2;
	cvt.rpi.f64.f64 	%fd4, %fd3;
	cvt.rzi.s32.f64 	%r15, %fd4;
	mov.u32 	%r1, %tid.x;
	mul.lo.s32 	%r2, %r15, %r1;
	add.s32 	%r16, %r2, %r15;
	min.s32 	%r3, %r16, %r13;
	sub.s32 	%r4, %r3, %r2;
	mul.wide.s32 	%rd209, %r2, 4;
	add.s64 	%rd1, %rd208, %rd209;
	mul.wide.s32 	%rd210, %r3, 4;
	add.s64 	%rd2, %rd208, %rd210;
	add.s64 	%rd3, %rd205, %rd210;
	sub.s64 	%rd4, %rd210, %rd209;
	shr.s64 	%rd5, %rd4, 2;
	setp.eq.s64 	%p3, %rd4, 0;
	mov.b64 	%rd248, 0;
	mov.u64 	%rd249, %rd248;
	@%p3 bra 	$L__BB0_13;
	{ // callseq 0, 0
	.param .b64 param0;
	st.param.b64 	[param0], %rd4;
	.param .b64 retval0;
	call.uni (retval0), 
	malloc, 
	(
	param0
	);
	ld.param.b64 	%rd249, [retval0];
	} // callseq 0
	setp.ne.s64 	%p4, %rd249, 0;
	mov.u64 	%rd248, %rd5;
	@%p4 bra 	$L__BB0_13;
	add.u64 	%rd212, %SP, 0;
	add.u64 	%rd213, %SPL, 0;
	{ // callseq 1, 0
	.param .b64 param0;
	st.param.b64 	[param0], 0;
	call.uni 
	free, 
	(
	param0
	);
	} // callseq 1
	mov.u64 	%rd214, $str;
	cvta.global.u64 	%rd215, %rd214;
	st.local.u64 	[%rd213], %rd215;
	mov.u64 	%rd216, $str$1;
	cvta.global.u64 	%rd217, %rd216;
	{ // callseq 2, 0
	.param .b64 param0;
	st.param.b64 	[param0], %rd217;
	.param .b64 param1;
	st.param.b64 	[param1], %rd212;
	.param .b32 retval0;
	call.uni (retval0), 
	vprintf, 
	(
	param0, 
	param1
	);
	ld.param.b32 	%r17, [retval0];
	} // callseq 2
	// begin inline asm
	trap;
	// end inline asm
$L__BB0_3:
	setp.lt.u64 	%p16, %rd250, %rd2;
	add.s64 	%rd251, %rd251, 128;
	@%p16 bra 	$L__BB0_14;
$L__BB0_4:
	setp.lt.s64 	%p17, %rd5, 33;
	@%p17 bra 	$L__BB0_78;
	mov.b64 	%rd264, 32;
	mov.pred 	%p73, 0;
	shl.b64 	%rd227, %rd248, 2;
	add.s64 	%rd228, %rd249, %rd227;
$L__BB0_6:
	mov.pred 	%p1, %p73;
	@%p1 bra 	$L__BB0_45;
	setp.le.s32 	%p19, %r3, %r2;
	@%p19 bra 	$L__BB0_68;
	ld.param.u64 	%rd247, [_Z10findMedianPiS_ii_param_1];
	mul.wide.s32 	%rd220, %r2, 4;
	add.s64 	%rd271, %rd247, %rd220;
	mov.u64 	%rd273, %rd1;
	mov.u64 	%rd267, %rd249;
$L__BB0_9:
	shl.b64 	%rd221, %rd264, 2;
	add.s64 	%rd49, %rd273, %rd221;
	add.s64 	%rd50, %rd271, %rd221;
	setp.lt.u64 	%p20, %rd49, %rd2;
	min.u64 	%rd51, %rd49, %rd2;
	selp.b64 	%rd52, %rd50, %rd3, %p20;
	add.s64 	%rd222, %rd51, %rd221;
	add.s64 	%rd223, %rd52, %rd221;
	setp.lt.u64 	%p21, %rd222, %rd2;
	min.u64 	%rd53, %rd222, %rd2;
	selp.b64 	%rd54, %rd223, %rd3, %p21;
	setp.eq.s64 	%p22, %rd273, %rd51;
	setp.eq.s64 	%p23, %rd51, %rd53;
	or.pred  	%p24, %p22, %p23;
	mov.u64 	%rd281, %rd267;
	mov.u64 	%rd270, %rd51;
	mov.u64 	%rd268, %rd52;
	@%p24 bra 	$L__BB0_30;
	mov.u64 	%rd268, %rd52;
	mov.u64 	%rd269, %rd51;
	mov.u64 	%rd270, %rd51;
	mov.u64 	%rd272, %rd273;
	mov.u64 	%rd281, %rd267;
$L__BB0_11:
	ld.global.u32 	%r9, [%rd270];
	ld.global.u32 	%r10, [%rd273];
	setp.ge.s32 	%p25, %r9, %r10;
	@%p25 bra 	$L__BB0_28;
	st.u32 	[%rd281], %r9;
	add.s64 	%rd269, %rd269, 4;
	add.s64 	%rd270, %rd270, 4;
	add.s64 	%rd268, %rd268, 4;
	bra.uni 	$L__BB0_29;
$L__BB0_13:
	setp.le.s32 	%p5, %r3, %r2;
	mov.u64 	%rd250, %rd1;
	mov.u64 	%rd251, %rd1;
	@%p5 bra 	$L__BB0_4;
$L__BB0_14:
	mov.u64 	%rd10, %rd250;
	add.s64 	%rd250, %rd10, 128;
	min.u64 	%rd13, %rd250, %rd2;
	add.s64 	%rd253, %rd10, 4;
	setp.eq.s64 	%p6, %rd253, %rd13;
	@%p6 bra 	$L__BB0_3;
	mov.b64 	%rd252, 0;
	mov.u64 	%rd254, %rd251;
	mov.u64 	%rd255, %rd251;
$L__BB0_16:
	add.s64 	%rd19, %rd254, 4;
	add.s64 	%rd20, %rd255, 4;
	ld.global.u32 	%r5, [%rd255+4];
	ld.global.u32 	%r19, [%rd251];
	setp.lt.s32 	%p7, %r5, %r19;
	@%p7 bra 	$L__BB0_20;
	ld.global.u32 	%r64, [%rd255];
	setp.ge.s32 	%p8, %r5, %r64;
	mov.u64 	%rd263, %rd20;
	@%p8 bra 	$L__BB0_19;
$L__BB0_18:
	mov.u64 	%rd38, %rd255;
	st.global.u32 	[%rd263], %r64;
	add.s64 	%rd255, %rd38, -4;
	ld.global.u32 	%r64, [%rd38+-4];
	setp.lt.s32 	%p9, %r5, %r64;
	mov.u64 	%rd263, %rd38;
	@%p9 bra 	$L__BB0_18;
$L__BB0_19:
	st.global.u32 	[%rd263], %r5;
	bra.uni 	$L__BB0_27;
$L__BB0_20:
	add.s64 	%rd256, %rd255, 8;
	and.b64  	%rd22, %rd252, 3;
	setp.eq.s64 	%p10, %rd22, 3;
	mov.u64 	%rd257, %rd253;
	mov.u64 	%rd258, %rd19;
	@%p10 bra 	$L__BB0_24;
	add.s64 	%rd257, %rd253, -4;
	ld.global.u32 	%r20, [%rd254];
	st.global.u32 	[%rd20], %r20;
	setp.eq.s64 	%p11, %rd22, 0;
	mov.u64 	%rd256, %rd20;
	mov.u64 	%rd258, %rd254;
	@%p11 bra 	$L__BB0_24;
	add.s64 	%rd257, %rd253, -8;
	add.s64 	%rd258, %rd254, -4;
	ld.global.u32 	%r21, [%rd254+-4];
	st.global.u32 	[%rd255], %r21;
	setp.eq.s64 	%p12, %rd22, 1;
	mov.u64 	%rd256, %rd255;
	@%p12 bra 	$L__BB0_24;
	add.s64 	%rd257, %rd253, -12;
	add.s64 	%rd258, %rd254, -8;
	add.s64 	%rd256, %rd255, -4;
	ld.global.u32 	%r22, [%rd254+-8];
	st.global.u32 	[%rd255+-4], %r22;
$L__BB0_24:
	setp.lt.u64 	%p13, %rd252, 3;
	@%p13 bra 	$L__BB0_26;
$L__BB0_25:
	ld.global.u32 	%r23, [%rd258+-4];
	st.global.u32 	[%rd256+-4], %r23;
	ld.global.u32 	%r24, [%rd258+-8];
	st.global.u32 	[%rd256+-8], %r24;
	ld.global.u32 	%r25, [%rd258+-12];
	st.global.u32 	[%rd256+-12], %r25;
	add.s64 	%rd257, %rd257, -16;
	add.s64 	%rd36, %rd258, -16;
	add.s64 	%rd37, %rd256, -16;
	ld.global.u32 	%r26, [%rd258+-16];
	st.global.u32 	[%rd256+-16], %r26;
	setp.ne.s64 	%p14, %rd10, %rd257;
	mov.u64 	%rd256, %rd37;
	mov.u64 	%rd258, %rd36;
	@%p14 bra 	$L__BB0_25;
$L__BB0_26:
	st.global.u32 	[%rd251], %r5;
$L__BB0_27:
	add.s64 	%rd253, %rd253, 4;
	setp.eq.s64 	%p15, %rd253, %rd13;
	add.s64 	%rd252, %rd252, 1;
	mov.u64 	%rd254, %rd19;
	mov.u64 	%rd255, %rd20;
	@%p15 bra 	$L__BB0_3;
	bra.uni 	$L__BB0_16;
$L__BB0_28:
	st.u32 	[%rd281], %r10;
	add.s64 	%rd272, %rd272, 4;
	add.s64 	%rd273, %rd273, 4;
	add.s64 	%rd271, %rd271, 4;
$L__BB0_29:
	add.s64 	%rd281, %rd281, 4;
	setp.ne.s64 	%p26, %rd272, %rd51;
	setp.ne.s64 	%p27, %rd269, %rd53;
	and.pred  	%p28, %p26, %p27;
	@%p28 bra 	$L__BB0_11;
$L__BB0_30:
	sub.s64 	%rd80, %rd52, %rd271;
	shr.s64 	%rd81, %rd80, 2;
	setp.lt.s64 	%p29, %rd81, 1;
	@%p29 bra 	$L__BB0_37;
	and.b64  	%rd82, %rd81, 3;
	setp.eq.s64 	%p30, %rd82, 0;
	mov.u64 	%rd286, %rd281;
	mov.u64 	%rd287, %rd273;
	mov.u64 	%rd288, %rd81;
	@%p30 bra 	$L__BB0_35;
	ld.global.u32 	%r27, [%rd273];
	st.u32 	[%rd281], %r27;
	add.s64 	%rd287, %rd273, 4;
	add.s64 	%rd286, %rd281, 4;
	add.s64 	%rd288, %rd81, -1;
	setp.eq.s64 	%p31, %rd82, 1;
	@%p31 bra 	$L__BB0_35;
	ld.global.u32 	%r28, [%rd273+4];
	st.u32 	[%rd281+4], %r28;
	add.s64 	%rd287, %rd273, 8;
	add.s64 	%rd286, %rd281, 8;
	add.s64 	%rd288, %rd81, -2;
	setp.eq.s64 	%p32, %rd82, 2;
	@%p32 bra 	$L__BB0_35;
	ld.global.u32 	%r29, [%rd273+8];
	st.u32 	[%rd281+8], %r29;
	add.s64 	%rd287, %rd273, 12;
	add.s64 	%rd286, %rd281, 12;
	add.s64 	%rd288, %rd81, -3;
$L__BB0_35:
	setp.lt.u64 	%p33, %rd81, 4;
	@%p33 bra 	$L__BB0_37;
$L__BB0_36:
	ld.global.u32 	%r30, [%rd287];
	st.u32 	[%rd286], %r30;
	ld.global.u32 	%r31, [%rd287+4];
	st.u32 	[%rd286+4], %r31;
	ld.global.u32 	%r32, [%rd287+8];
	st.u32 	[%rd286+8], %r32;
	ld.global.u32 	%r33, [%rd287+12];
	st.u32 	[%rd286+12], %r33;
	add.s64 	%rd287, %rd287, 16;
	add.s64 	%rd286, %rd286, 16;
	add.s64 	%rd100, %rd288, -4;
	setp.gt.u64 	%p34, %rd288, 4;
	mov.u64 	%rd288, %rd100;
	@%p34 bra 	$L__BB0_36;
$L__BB0_37:
	add.s64 	%rd101, %rd281, %rd80;
	sub.s64 	%rd224, %rd54, %rd268;
	shr.s64 	%rd102, %rd224, 2;
	setp.lt.s64 	%p35, %rd102, 1;
	@%p35 bra 	$L__BB0_44;
	and.b64  	%rd103, %rd102, 3;
	setp.eq.s64 	%p36, %rd103, 0;
	mov.u64 	%rd292, %rd101;
	mov.u64 	%rd293, %rd270;
	mov.u64 	%rd294, %rd102;
	@%p36 bra 	$L__BB0_42;
	ld.global.u32 	%r34, [%rd270];
	st.u32 	[%rd101], %r34;
	add.s64 	%rd293, %rd270, 4;
	add.s64 	%rd292, %rd101, 4;
	add.s64 	%rd294, %rd102, -1;
	setp.eq.s64 	%p37, %rd103, 1;
	@%p37 bra 	$L__BB0_42;
	ld.global.u32 	%r35, [%rd270+4];
	st.u32 	[%rd101+4], %r35;
	add.s64 	%rd293, %rd270, 8;
	add.s64 	%rd292, %rd101, 8;
	add.s64 	%rd294, %rd102, -2;
	setp.eq.s64 	%p38, %rd103, 2;
	@%p38 bra 	$L__BB0_42;
	ld.global.u32 	%r36, [%rd270+8];
	st.u32 	[%rd101+8], %r36;
	add.s64 	%rd293, %rd270, 12;
	add.s64 	%rd292, %rd101, 12;
	add.s64 	%rd294, %rd102, -3;
$L__BB0_42:
	setp.lt.u64 	%p39, %rd102, 4;
	@%p39 bra 	$L__BB0_44;
$L__BB0_43:
	ld.global.u32 	%r37, [%rd293];
	st.u32 	[%rd292], %r37;
	ld.global.u32 	%r38, [%rd293+4];
	st.u32 	[%rd292+4], %r38;
	ld.global.u32 	%r39, [%rd293+8];
	st.u32 	[%rd292+8], %r39;
	ld.global.u32 	%r40, [%rd293+12];
	st.u32 	[%rd292+12], %r40;
	add.s64 	%rd293, %rd293, 16;
	add.s64 	%rd292, %rd292, 16;
	add.s64 	%rd121, %rd294, -4;
	setp.gt.u64 	%p40, %rd294, 4;
	mov.u64 	%rd294, %rd121;
	@%p40 bra 	$L__BB0_43;
$L__BB0_44:
	shl.b64 	%rd225, %rd264, 2;
	add.s64 	%rd273, %rd49, %rd225;
	add.s64 	%rd271, %rd50, %rd225;
	shl.b64 	%rd226, %rd264, 3;
	add.s64 	%rd267, %rd267, %rd226;
	setp.lt.u64 	%p41, %rd273, %rd2;
	@%p41 bra 	$L__BB0_9;
	bra.uni 	$L__BB0_68;
$L__BB0_45:
	setp.lt.s64 	%p42, %rd248, 1;
	@%p42 bra 	$L__BB0_68;
	shl.b64 	%rd229, %rd264, 2;
	mov.u64 	%rd298, %rd1;
	mov.u64 	%rd301, %rd249;
$L__BB0_47:
	add.s64 	%rd127, %rd301, %rd229;
	sub.s64 	%rd230, %rd127, %rd228;
	setp.lt.s64 	%p43, %rd230, 0;
	selp.b64 	%rd231, %rd127, %rd228, %p43;
	add.s64 	%rd232, %rd231, %rd229;
	sub.s64 	%rd233, %rd232, %rd228;
	setp.lt.s64 	%p44, %rd233, 0;
	selp.b64 	%rd234, %rd232, %rd228, %p44;
	setp.eq.s64 	%p45, %rd301, %rd231;
	setp.eq.s64 	%p46, %rd231, %rd234;
	or.pred  	%p47, %p45, %p46;
	mov.u64 	%rd302, %rd231;
	mov.u64 	%rd307, %rd298;
	@%p47 bra 	$L__BB0_53;
	mov.u64 	%rd307, %rd298;
	mov.u64 	%rd302, %rd231;
$L__BB0_49:
	ld.u32 	%r11, [%rd302];
	ld.u32 	%r12, [%rd301];
	setp.ge.s32 	%p48, %r11, %r12;
	@%p48 bra 	$L__BB0_51;
	st.global.u32 	[%rd307], %r11;
	add.s64 	%rd302, %rd302, 4;
	bra.uni 	$L__BB0_52;
$L__BB0_51:
	st.global.u32 	[%rd307], %r12;
	add.s64 	%rd301, %rd301, 4;
$L__BB0_52:
	add.s64 	%rd307, %rd307, 4;
	setp.ne.s64 	%p49, %rd301, %rd231;
	setp.ne.s64 	%p50, %rd302, %rd234;
	and.pred  	%p51, %p49, %p50;
	@%p51 bra 	$L__BB0_49;
$L__BB0_53:
	sub.s64 	%rd141, %rd231, %rd301;
	shr.s64 	%rd142, %rd141, 2;
	setp.lt.s64 	%p52, %rd142, 1;
	@%p52 bra 	$L__BB0_60;
	and.b64  	%rd143, %rd142, 3;
	setp.eq.s64 	%p53, %rd143, 0;
	mov.u64 	%rd308, %rd307;
	mov.u64 	%rd309, %rd301;
	mov.u64 	%rd310, %rd142;
	@%p53 bra 	$L__BB0_58;
	ld.u32 	%r41, [%rd301];
	st.global.u32 	[%rd307], %r41;
	add.s64 	%rd309, %rd301, 4;
	add.s64 	%rd308, %rd307, 4;
	add.s64 	%rd310, %rd142, -1;
	setp.eq.s64 	%p54, %rd143, 1;
	@%p54 bra 	$L__BB0_58;
	ld.u32 	%r42, [%rd301+4];
	st.global.u32 	[%rd307+4], %r42;
	add.s64 	%rd309, %rd301, 8;
	add.s64 	%rd308, %rd307, 8;
	add.s64 	%rd310, %rd142, -2;
	setp.eq.s64 	%p55, %rd143, 2;
	@%p55 bra 	$L__BB0_58;
	ld.u32 	%r43, [%rd301+8];
	st.global.u32 	[%rd307+8], %r43;
	add.s64 	%rd309, %rd301, 12;
	add.s64 	%rd308, %rd307, 12;
	add.s64 	%rd310, %rd142, -3;
$L__BB0_58:
	setp.lt.u64 	%p56, %rd142, 4;
	@%p56 bra 	$L__BB0_60;
$L__BB0_59:
	ld.u32 	%r44, [%rd309];
	st.global.u32 	[%rd308], %r44;
	ld.u32 	%r45, [%rd309+4];
	st.global.u32 	[%rd308+4], %r45;
	ld.u32 	%r46, [%rd309+8];
	st.global.u32 	[%rd308+8], %r46;
	ld.u32 	%r47, [%rd309+12];
	st.global.u32 	[%rd308+12], %r47;
	add.s64 	%rd309, %rd309, 16;
	add.s64 	%rd308, %rd308, 16;
	add.s64 	%rd161, %rd310, -4;
	setp.gt.u64 	%p57, %rd310, 4;
	mov.u64 	%rd310, %rd161;
	@%p57 bra 	$L__BB0_59;
$L__BB0_60:
	add.s64 	%rd162, %rd307, %rd141;
	sub.s64 	%rd235, %rd234, %rd302;
	shr.s64 	%rd163, %rd235, 2;
	setp.lt.s64 	%p58, %rd163, 1;
	@%p58 bra 	$L__BB0_67;
	and.b64  	%rd164, %rd163, 3;
	setp.eq.s64 	%p59, %rd164, 0;
	mov.u64 	%rd314, %rd162;
	mov.u64 	%rd315, %rd302;
	mov.u64 	%rd316, %rd163;
	@%p59 bra 	$L__BB0_65;
	ld.u32 	%r48, [%rd302];
	st.global.u32 	[%rd162], %r48;
	add.s64 	%rd315, %rd302, 4;
	add.s64 	%rd314, %rd162, 4;
	add.s64 	%rd316, %rd163, -1;
	setp.eq.s64 	%p60, %rd164, 1;
	@%p60 bra 	$L__BB0_65;
	ld.u32 	%r49, [%rd302+4];
	st.global.u32 	[%rd162+4], %r49;
	add.s64 	%rd315, %rd302, 8;
	add.s64 	%rd314, %rd162, 8;
	add.s64 	%rd316, %rd163, -2;
	setp.eq.s64 	%p61, %rd164, 2;
	@%p61 bra 	$L__BB0_65;
	ld.u32 	%r50, [%rd302+8];
	st.global.u32 	[%rd162+8], %r50;
	add.s64 	%rd315, %rd302, 12;
	add.s64 	%rd314, %rd162, 12;
	add.s64 	%rd316, %rd163, -3;
$L__BB0_65:
	setp.lt.u64 	%p62, %rd163, 4;
	@%p62 bra 	$L__BB0_67;
$L__BB0_66:
	ld.u32 	%r51, [%rd315];
	st.global.u32 	[%rd314], %r51;
	ld.u32 	%r52, [%rd315+4];
	st.global.u32 	[%rd314+4], %r52;
	ld.u32 	%r53, [%rd315+8];
	st.global.u32 	[%rd314+8], %r53;
	ld.u32 	%r54, [%rd315+12];
	st.global.u32 	[%rd314+12], %r54;
	add.s64 	%rd315, %rd315, 16;
	add.s64 	%rd314, %rd314, 16;
	add.s64 	%rd182, %rd316, -4;
	setp.gt.u64 	%p63, %rd316, 4;
	mov.u64 	%rd316, %rd182;
	@%p63 bra 	$L__BB0_66;
$L__BB0_67:
	shl.b64 	%rd236, %rd248, 2;
	add.s64 	%rd237, %rd249, %rd236;
	add.s64 	%rd301, %rd127, %rd229;
	shl.b64 	%rd239, %rd264, 3;
	add.s64 	%rd298, %rd298, %rd239;
	sub.s64 	%rd240, %rd301, %rd237;
	setp.lt.s64 	%p64, %rd240, 0;
	@%p64 bra 	$L__BB0_47;
$L__BB0_68:
	shl.b64 	%rd264, %rd264, 1;
	not.pred 	%p73, %p1;
	setp.lt.s64 	%p65, %rd264, %rd5;
	@%p65 bra 	$L__BB0_6;
	@%p1 bra 	$L__BB0_78;
	setp.eq.s64 	%p66, %rd248, 0;
	@%p66 bra 	$L__BB0_80;
	setp.lt.s64 	%p67, %rd248, 1;
	@%p67 bra 	$L__BB0_78;
	and.b64  	%rd320, %rd248, 3;
	setp.eq.s64 	%p68, %rd320, 0;
	mov.u64 	%rd323, %rd1;
	mov.u64 	%rd324, %rd249;
	mov.u64 	%rd325, %rd248;
	@%p68 bra 	$L__BB0_75;
	and.b64  	%rd325, %rd248, -4;
	mov.u64 	%rd323, %rd1;
	mov.u64 	%rd324, %rd249;
$L__BB0_74:
	.pragma "nounroll";
	ld.u32 	%r55, [%rd324];
	st.global.u32 	[%rd323], %r55;
	add.s64 	%rd324, %rd324, 4;
	add.s64 	%rd323, %rd323, 4;
	add.s64 	%rd320, %rd320, -1;
	setp.ne.s64 	%p69, %rd320, 0;
	@%p69 bra 	$L__BB0_74;
$L__BB0_75:
	setp.lt.u64 	%p70, %rd248, 4;
	@%p70 bra 	$L__BB0_78;
	add.s64 	%rd326, %rd325, 4;
$L__BB0_77:
	ld.u32 	%r56, [%rd324];
	st.global.u32 	[%rd323], %r56;
	ld.u32 	%r57, [%rd324+4];
	st.global.u32 	[%rd323+4], %r57;
	ld.u32 	%r58, [%rd324+8];
	st.global.u32 	[%rd323+8], %r58;
	ld.u32 	%r59, [%rd324+12];
	st.global.u32 	[%rd323+12], %r59;
	add.s64 	%rd324, %rd324, 16;
	add.s64 	%rd323, %rd323, 16;
	add.s64 	%rd326, %rd326, -4;
	setp.gt.s64 	%p71, %rd326, 4;
	@%p71 bra 	$L__BB0_77;
$L__BB0_78:
	setp.eq.s64 	%p72, %rd248, 0;
	@%p72 bra 	$L__BB0_80;
	{ // callseq 3, 0
	.param .b64 param0;
	st.param.b64 	[param0], %rd249;
	call.uni 
	free, 
	(
	param0
	);
	} // callseq 3
$L__BB0_80:
	ld.param.u64 	%rd246, [_Z10findMedianPiS_ii_param_0];
	shr.u32 	%r60, %r4, 31;
	add.s32 	%r61, %r4, %r60;
	shr.s32 	%r62, %r61, 1;
	cvta.to.global.u64 	%rd241, %rd246;
	mul.wide.s32 	%rd242, %r62, 4;
	add.s64 	%rd243, %rd1, %rd242;
	ld.global.u32 	%r63, [%rd243];
	mul.wide.u32 	%rd244, %r1, 4;
	add.s64 	%rd245, %rd241, %rd244;
	st.global.u32 	[%rd245], %r63;
	ret;

}
	// .globl	_ZN3cub18CUB_300001_SM_10006detail11EmptyKernelIvEEvv
.visible .entry _ZN3cub18CUB_300001_SM_10006detail11EmptyKernelIvEEvv()
{


	ret;

}


// ===== COMPILED SASS (sm_100) =====

	.target	sm_100

	.elftype	@"ET_EXEC"


//--------------------- .note.nv.tkinfo           --------------------------
	.section	.note.nv.tkinfo,"",@"SHT_NOTE"
	.sectionflags	@"SHF_NOTE_NV_TKINFO"
	.tkinfo
        /*0018*/ 	.word	0x00000002
        /*0030*/ 	.string	""
        /*0030*/ 	.string	"ptxas"
        /*0030*/ 	.string	"Cuda compilation tools, release 13.0, V13.0.88"
        /*0030*/ 	.string	"Build cuda_13.0.r13.0/compiler.36424714_0"
        /*0030*/ 	.string	"-arch sm_100 -m 64 "



//--------------------- .note.nv.cuinfo           --------------------------
	.section	.note.nv.cuinfo,"",@"SHT_NOTE"
	.sectionflags	@"SHF_NOTE_NV_CUINFO"
        /*0018*/ 	.short	0x0002
        /*001a*/ 	.short	0x0064
        /*001c*/ 	.short	0x0082
	.zero		2


//--------------------- .nv.info                  --------------------------
	.section	.nv.info,"",@"SHT_CUDA_INFO"
	.align	4


	//----- nvinfo : EIATTR_REGCOUNT
	.align		4
        /*0000*/ 	.byte	0x04, 0x2f
        /*0002*/ 	.short	(.L_48 - .L_47)
	.align		4
.L_47:
        /*0004*/ 	.word	index@(_Z10findMedianPiS_ii)
        /*0008*/ 	.word	0x00000030


	//----- nvinfo : EIATTR_FRAME_SIZE
	.align		4
.L_48:
        /*000c*/ 	.byte	0x04, 0x11
        /*000e*/ 	.short	(.L_50 - .L_49)
	.align		4
.L_49:
        /*0010*/ 	.word	index@($__internal_0_$__cuda_sm20_div_rn_f64_full)
        /*0014*/ 	.word	0x00000008


	//----- nvinfo : EIATTR_FRAME_SIZE
	.align		4
.L_50:
        /*0018*/ 	.byte	0x04, 0x11
        /*001a*/ 	.short	(.L_52 - .L_51)
	.align		4
.L_51:
        /*001c*/ 	.word	index@(_Z10findMedianPiS_ii)
        /*0020*/ 	.word	0x00000008


	//----- nvinfo : EIATTR_REGCOUNT
	.align		4
.L_52:
        /*0024*/ 	.byte	0x04, 0x2f
        /*0026*/ 	.short	(.L_54 - .L_53)
	.align		4
.L_53:
        /*0028*/ 	.word	index@(_ZN3cub18CUB_300001_SM_10006detail11EmptyKernelIvEEvv)
        /*002c*/ 	.word	0x00000004


	//----- nvinfo : EIATTR_FRAME_SIZE
	.align		4
.L_54:
        /*0030*/ 	.byte	0x04, 0x11
        /*0032*/ 	.short	(.L_56 - .L_55)
	.align		4
.L_55:
        /*0034*/ 	.word	index@(_ZN3cub18CUB_300001_SM_10006detail11EmptyKernelIvEEvv)
        /*0038*/ 	.word	0x00000000


	//----- nvinfo : EIATTR_MIN_STACK_SIZE
	.align		4
.L_56:
        /*003c*/ 	.byte	0x04, 0x12
        /*003e*/ 	.short	(.L_58 - .L_57)
	.align		4
.L_57:
        /*0040*/ 	.word	index@(_ZN3cub18CUB_300001_SM_10006detail11EmptyKernelIvEEvv)
        /*0044*/ 	.word	0x00000000


	//----- nvinfo : EIATTR_MIN_STACK_SIZE
	.align		4
.L_58:
        /*0048*/ 	.byte	0x04, 0x12
        /*004a*/ 	.short	(.L_60 - .L_59)
	.align		4
.L_59:
        /*004c*/ 	.word	index@(_Z10findMedianPiS_ii)
        /*0050*/ 	.word	0x00000008
.L_60:


//--------------------- .nv.compat                --------------------------
	.section	.nv.compat,"",@"SHT_CUDA_COMPAT_INFO"
	.align	4
        /*0000*/ 	.byte	0x02, 0x09, 0x00, 0x00, 0x02, 0x02, 0x01, 0x00, 0x02, 0x05, 0x05, 0x00, 0x03, 0x07, 0x01, 0x01
        /*0010*/ 	.byte	0x02, 0x03, 0x00, 0x00, 0x02, 0x06, 0x01, 0x00, 0x04, 0x0b, 0x08, 0x00, 0x01, 0x00, 0x00, 0x00
        /*0020*/ 	.byte	0x00, 0x00, 0x00, 0x00


//--------------------- .nv.info._ZN3cub18CUB_300001_SM_10006detail11EmptyKernelIvEEvv --------------------------
	.section	.nv.info._ZN3cub18CUB_300001_SM_10006detail11EmptyKernelIvEEvv,"",@"SHT_CUDA_INFO"
	.sectionflags	@""
	.align	4


	//----- nvinfo : EIATTR_CUDA_API_VERSION
	.align		4
        /*0000*/ 	.byte	0x04, 0x37
        /*0002*/ 	.short	(.L_62 - .L_61)
.L_61:
        /*0004*/ 	.word	0x00000082


	//----- nvinfo : EIATTR_SPARSE_MMA_MASK
	.align		4
.L_62:
        /*0008*/ 	.byte	0x03, 0x50
        /*000a*/ 	.short	0x0000


	//----- nvinfo : EIATTR_MAXREG_COUNT
	.align		4
        /*000c*/ 	.byte	0x03, 0x1b
        /*000e*/ 	.short	0x00ff


	//----- nvinfo : EIATTR_MERCURY_ISA_VERSION
	.align		4
        /*0010*/ 	.byte	0x03, 0x5f
        /*0012*/ 	.short	0x0101


	//----- nvinfo : EIATTR_VRC_CTA_INIT_COUNT
	.align		4
        /*0014*/ 	.byte	0x02, 0x4a
	.zero		1
	.zero		1


	//----- nvinfo : EIATTR_EXIT_INSTR_OFFSETS
	.align		4
        /*0018*/ 	.byte	0x04, 0x1c
        /*001a*/ 	.short	(.L_64 - .L_63)


	//   ....[0]....
.L_63:
        /*001c*/ 	.word	0x00000010


	//----- nvinfo : EIATTR_SW_WAR
	.align		4
.L_64:
        /*0020*/ 	.byte	0x04, 0x36
        /*0022*/ 	.short	(.L_66 - .L_65)
.L_65:
        /*0024*/ 	.word	0x00000008
.L_66:


//--------------------- .nv.info._Z10findMedianPiS_ii --------------------------
	.section	.nv.info._Z10findMedianPiS_ii,"",@"SHT_CUDA_INFO"
	.sectionflags	@""
	.align	4


	//----- nvinfo : EIATTR_CUDA_API_VERSION
	.align		4
        /*0000*/ 	.byte	0x04, 0x37
        /*0002*/ 	.short	(.L_68 - .L_67)
.L_67:
        /*0004*/ 	.word	0x00000082


	//----- nvinfo : EIATTR_KPARAM_INFO
	.align		4
.L_68:
        /*0008*/ 	.byte	0x04, 0x17
        /*000a*/ 	.short	(.L_70 - .L_69)
.L_69:
        /*000c*/ 	.word	0x00000000
        /*0010*/ 	.short	0x0003
        /*0012*/ 	.short	0x0014
        /*0014*/ 	.byte	0x00, 0xf0, 0x11, 0x00


	//----- nvinfo : EIATTR_KPARAM_INFO
	.align		4
.L_70:
        /*0018*/ 	.byte	0x04, 0x17
        /*001a*/ 	.short	(.L_72 - .L_71)
.L_71:
        /*001c*/ 	.word	0x00000000
        /*0020*/ 	.short	0x0002
        /*0022*/ 	.short	0x0010
        /*0024*/ 	.byte	0x00, 0xf0, 0x11, 0x00


	//----- nvinfo : EIATTR_KPARAM_INFO
	.align		4
.L_72:
        /*0028*/ 	.byte	0x04, 0x17
        /*002a*/ 	.short	(.L_74 - .L_73)
.L_73:
        /*002c*/ 	.word	0x00000000
        /*0030*/ 	.short	0x0001
        /*0032*/ 	.short	0x0008
        /*0034*/ 	.byte	0x00, 0xf5, 0x21, 0x00


	//----- nvinfo : EIATTR_KPARAM_INFO
	.align		4
.L_74:
        /*0038*/ 	.byte	0x04, 0x17
        /*003a*/ 	.short	(.L_76 - .L_75)
.L_75:
        /*003c*/ 	.word	0x00000000
        /*0040*/ 	.short	0x0000
        /*0042*/ 	.short	0x0000
        /*0044*/ 	.byte	0x00, 0xf5, 0x21, 0x00


	//----- nvinfo : EIATTR_SPARSE_MMA_MASK
	.align		4
.L_76:
        /*0048*/ 	.byte	0x03, 0x50
        /*004a*/ 	.short	0x0000


	//----- nvinfo : EIATTR_MAXREG_COUNT
	.align		4
        /*004c*/ 	.byte	0x03, 0x1b
        /*004e*/ 	.short	0x00ff


	//----- nvinfo : EIATTR_EXTERNS
	.align		4
        /*0050*/ 	.byte	0x04, 0x0f
        /*0052*/ 	.short	(.L_78 - .L_77)


	//   ....[0]....
	.align		4
.L_77:
        /*0054*/ 	.word	index@(vprintf)


	//   ....[1]....
	.align		4
        /*0058*/ 	.word	index@(malloc)


	//   ....[2]....
	.align		4
        /*005c*/ 	.word	index@(free)


	//----- nvinfo : EIATTR_MERCURY_ISA_VERSION
	.align		4
.L_78:
        /*0060*/ 	.byte	0x03, 0x5f
        /*0062*/ 	.short	0x0101


	//----- nvinfo : EIATTR_VRC_CTA_INIT_COUNT
	.align		4
        /*0064*/ 	.byte	0x02, 0x4a
	.zero		1
	.zero		1


	//----- nvinfo : EIATTR_SYSCALL_OFFSETS
	.align		4
        /*0068*/ 	.byte	0x04, 0x46
        /*006a*/ 	.short	(.L_80 - .L_79)


	//   ....[0]....
.L_79:
        /*006c*/ 	.word	0x00000350


	//   ....[1]....
        /*0070*/ 	.word	0x00000410


	//   ....[2]....
        /*0074*/ 	.word	0x000004c0


	//   ....[3]....
        /*0078*/ 	.word	0x00003a90


	//----- nvinfo : EIATTR_EXIT_INSTR_OFFSETS
	.align		4
.L_80:
        /*007c*/ 	.byte	0x04, 0x1c
        /*007e*/ 	.short	(.L_82 - .L_81)


	//   ....[0]....
.L_81:
        /*0080*/ 	.word	0x00003b30


	//----- nvinfo : EIATTR_CRS_STACK_SIZE
	.align		4
.L_82:
        /*0084*/ 	.byte	0x04, 0x1e
        /*0086*/ 	.short	(.L_84 - .L_83)
.L_83:
        /*0088*/ 	.word	0x00000000


	//----- nvinfo : EIATTR_CBANK_PARAM_SIZE
	.align		4
.L_84:
        /*008c*/ 	.byte	0x03, 0x19
        /*008e*/ 	.short	0x0018


	//----- nvinfo : EIATTR_PARAM_CBANK
	.align		4
        /*0090*/ 	.byte	0x04, 0x0a
        /*0092*/ 	.short	(.L_86 - .L_85)
	.align		4
.L_85:
        /*0094*/ 	.word	index@(.nv.constant0._Z10findMedianPiS_ii)
        /*0098*/ 	.short	0x0380
        /*009a*/ 	.short	0x0018


	//----- nvinfo : EIATTR_SW_WAR
	.align		4
.L_86:
        /*009c*/ 	.byte	0x04, 0x36
        /*009e*/ 	.short	(.L_88 - .L_87)
.L_87:
        /*00a0*/ 	.word	0x00000008
.L_88:


//--------------------- .nv.callgraph             --------------------------
	.section	.nv.callgraph,"",@"SHT_CUDA_CALLGRAPH"
	.align	4
	.sectionentsize	8
	.align		4
        /*0000*/ 	.word	0x00000000
	.align		4
        /*0004*/ 	.word	0xffffffff
	.align		4
        /*0008*/ 	.word	index@(_Z10findMedianPiS_ii)
	.align		4
        /*000c*/ 	.word	index@(vprintf)
	.align		4
        /*0010*/ 	.word	index@(_Z10findMedianPiS_ii)
	.align		4
        /*0014*/ 	.word	index@(free)
	.align		4
        /*0018*/ 	.word	index@(_Z10findMedianPiS_ii)
	.align		4
        /*001c*/ 	.word	index@(malloc)
	.align		4
        /*0020*/ 	.word	0x00000000
	.align		4
        /*0024*/ 	.word	0xfffffffe
	.align		4
        /*0028*/ 	.word	0x00000000
	.align		4
        /*002c*/ 	.word	0xfffffffd
	.align		4
        /*0030*/ 	.word	0x00000000
	.align		4
        /*0034*/ 	.word	0xfffffffc


//--------------------- .nv.constant4             --------------------------
	.section	.nv.constant4,"a",@progbits
	.align	8
	.align		8
.nv.constant4:
        /*0000*/ 	.dword	_ZN34_INTERNAL_39ee52b0_4_k_cu_4c2669ba4cuda3std3__45__cpo5beginE
	.align		8
        /*0008*/ 	.dword	_ZN34_INTERNAL_39ee52b0_4_k_cu_4c2669ba4cuda3std3__45__cpo3endE
	.align		8
        /*0010*/ 	.dword	_ZN34_INTERNAL_39ee52b0_4_k_cu_4c2669ba4cuda3std3__45__cpo6cbeginE
	.align		8
        /*0018*/ 	.dword	_ZN34_INTERNAL_39ee52b0_4_k_cu_4c2669ba4cuda3std3__45__cpo4cendE
	.align		8
        /*0020*/ 	.dword	_ZN34_INTERNAL_39ee52b0_4_k_cu_4c2669ba4cuda3std3__45__cpo6rbeginE
	.align		8
        /*0028*/ 	.dword	_ZN34_INTERNAL_39ee52b0_4_k_cu_4c2669ba4cuda3std3__45__cpo4rendE
	.align		8
        /*0030*/ 	.dword	_ZN34_INTERNAL_39ee52b0_4_k_cu_4c2669ba4cuda3std3__45__cpo7crbeginE
	.align		8
        /*0038*/ 	.dword	_ZN34_INTERNAL_39ee52b0_4_k_cu_4c2669ba4cuda3std3__45__cpo5crendE
	.align		8
        /*0040*/ 	.dword	_ZN34_INTERNAL_39ee52b0_4_k_cu_4c2669ba4cuda3std3__436_GLOBAL__N__39ee52b0_4_k_cu_4c2669ba6ignoreE
	.align		8
        /*0048*/ 	.dword	_ZN34_INTERNAL_39ee52b0_4_k_cu_4c2669ba4cuda3std3__419piecewise_constructE
	.align		8
        /*0050*/ 	.dword	_ZN34_INTERNAL_39ee52b0_4_k_cu_4c2669ba4cuda3std3__48in_placeE
	.align		8
        /*0058*/ 	.dword	_ZN34_INTERNAL_39ee52b0_4_k_cu_4c2669ba4cuda3std3__420unreachable_sentinelE
	.align		8
        /*0060*/ 	.dword	_ZN34_INTERNAL_39ee52b0_4_k_cu_4c2669ba4cuda3std3__47nulloptE
	.align		8
        /*0068*/ 	.dword	_ZN34_INTERNAL_39ee52b0_4_k_cu_4c2669ba4cuda3std3__48unexpectE
	.align		8
        /*0070*/ 	.dword	_ZN34_INTERNAL_39ee52b0_4_k_cu_4c2669ba4cuda3std6ranges3__45__cpo4swapE
	.align		8
        /*0078*/ 	.dword	_ZN34_INTERNAL_39ee52b0_4_k_cu_4c2669ba4cuda3std6ranges3__45__cpo9iter_moveE
	.align		8
        /*0080*/ 	.dword	_ZN34_INTERNAL_39ee52b0_4_k_cu_4c2669ba4cuda3std6ranges3__45__cpo5beginE
	.align		8
        /*0088*/ 	.dword	_ZN34_INTERNAL_39ee52b0_4_k_cu_4c2669ba4cuda3std6ranges3__45__cpo3endE
	.align		8
        /*0090*/ 	.dword	_ZN34_INTERNAL_39ee52b0_4_k_cu_4c2669ba4cuda3std6ranges3__45__cpo6cbeginE
	.align		8
        /*0098*/ 	.dword	_ZN34_INTERNAL_39ee52b0_4_k_cu_4c2669ba4cuda3std6ranges3__45__cpo4cendE
	.align		8
        /*00a0*/ 	.dword	_ZN34_INTERNAL_39ee52b0_4_k_cu_4c2669ba4cuda3std6ranges3__45__cpo7advanceE
	.align		8
        /*00a8*/ 	.dword	_ZN34_INTERNAL_39ee52b0_4_k_cu_4c2669ba4cuda3std6ranges3__45__cpo9iter_swapE
	.align		8
        /*00b0*/ 	.dword	_ZN34_INTERNAL_39ee52b0_4_k_cu_4c2669ba4cuda3std6ranges3__45__cpo4nextE
	.align		8
        /*00b8*/ 	.dword	_ZN34_INTERNAL_39ee52b0_4_k_cu_4c2669ba4cuda3std6ranges3__45__cpo4prevE
	.align		8
        /*00c0*/ 	.dword	_ZN34_INTERNAL_39ee52b0_4_k_cu_4c2669ba4cuda3std6ranges3__45__cpo4dataE
	.align		8
        /*00c8*/ 	.dword	_ZN34_INTERNAL_39ee52b0_4_k_cu_4c2669ba4cuda3std6ranges3__45__cpo5cdataE
	.align		8
        /*00d0*/ 	.dword	_ZN34_INTERNAL_39ee52b0_4_k_cu_4c2669ba4cuda3std6ranges3__45__cpo4sizeE
	.align		8
        /*00d8*/ 	.dword	_ZN34_INTERNAL_39ee52b0_4_k_cu_4c2669ba4cuda3std6ranges3__45__cpo5ssizeE
	.align		8
        /*00e0*/ 	.dword	_ZN34_INTERNAL_39ee52b0_4_k_cu_4c2669ba4cuda3std6ranges3__45__cpo8distanceE
	.align		8
        /*00e8*/ 	.dword	_ZN34_INTERNAL_39ee52b0_4_k_cu_4c2669ba6thrust24THRUST_300001_SM_1000_NS8cuda_cub3parE
	.align		8
        /*00f0*/ 	.dword	_ZN34_INTERNAL_39ee52b0_4_k_cu_4c2669ba6thrust24THRUST_300001_SM_1000_NS8cuda_cub10par_nosyncE
	.align		8
        /*00f8*/ 	.dword	_ZN34_INTERNAL_39ee52b0_4_k_cu_4c2669ba6thrust24THRUST_300001_SM_1000_NS6system6detail10sequential3seqE
	.align		8
        /*0100*/ 	.dword	_ZN34_INTERNAL_39ee52b0_4_k_cu_4c2669ba6thrust24THRUST_300001_SM_1000_NS6system3cpp3parE
	.align		8
        /*0108*/ 	.dword	_ZN34_INTERNAL_39ee52b0_4_k_cu_4c2669ba6thrust24THRUST_300001_SM_1000_NS12placeholders2_1E
	.align		8
        /*0110*/ 	.dword	_ZN34_INTERNAL_39ee52b0_4_k_cu_4c2669ba6thrust24THRUST_300001_SM_1000_NS12placeholders2_2E
	.align		8
        /*0118*/ 	.dword	_ZN34_INTERNAL_39ee52b0_4_k_cu_4c2669ba6thrust24THRUST_300001_SM_1000_NS12placeholders2_3E
	.align		8
        /*0120*/ 	.dword	_ZN34_INTERNAL_39ee52b0_4_k_cu_4c2669ba6thrust24THRUST_300001_SM_1000_NS12placeholders2_4E
	.align		8
        /*0128*/ 	.dword	_ZN34_INTERNAL_39ee52b0_4_k_cu_4c2669ba6thrust24THRUST_300001_SM_1000_NS12placeholders2_5E
	.align		8
        /*0130*/ 	.dword	_ZN34_INTERNAL_39ee52b0_4_k_cu_4c2669ba6thrust24THRUST_300001_SM_1000_NS12placeholders2_6E
	.align		8
        /*0138*/ 	.dword	_ZN34_INTERNAL_39ee52b0_4_k_cu_4c2669ba6thrust24THRUST_300001_SM_1000_NS12placeholders2_7E
	.align		8
        /*0140*/ 	.dword	_ZN34_INTERNAL_39ee52b0_4_k_cu_4c2669ba6thrust24THRUST_300001_SM_1000_NS12placeholders2_8E
	.align		8
        /*0148*/ 	.dword	_ZN34_INTERNAL_39ee52b0_4_k_cu_4c2669ba6thrust24THRUST_300001_SM_1000_NS12placeholders2_9E
	.align		8
        /*0150*/ 	.dword	_ZN34_INTERNAL_39ee52b0_4_k_cu_4c2669ba6thrust24THRUST_300001_SM_1000_NS12placeholders3_10E
	.align		8
        /*0158*/ 	.dword	_ZN34_INTERNAL_39ee52b0_4_k_cu_4c2669ba6thrust24THRUST_300001_SM_1000_NS3seqE
	.align		8
        /*0160*/ 	.dword	_ZN34_INTERNAL_39ee52b0_4_k_cu_4c2669ba6thrust24THRUST_300001_SM_1000_NS6deviceE
	.align		8
        /*0168*/ 	.dword	$str
	.align		8
        /*0170*/ 	.dword	$str$1
	.align		8
        /*0178*/ 	.dword	vprintf
	.align		8
        /*0180*/ 	.dword	malloc
	.align		8
        /*0188*/ 	.dword	free


//--------------------- .text._ZN3cub18CUB_300001_SM_10006detail11EmptyKernelIvEEvv --------------------------
	.section	.text._ZN3cub18CUB_300001_SM_10006detail11EmptyKernelIvEEvv,"ax",@progbits
	.align	128
        .global         _ZN3cub18CUB_300001_SM_10006detail11EmptyKernelIvEEvv
        .type           _ZN3cub18CUB_300001_SM_10006detail11EmptyKernelIvEEvv,@function
        .size           _ZN3cub18CUB_300001_SM_10006detail11EmptyKernelIvEEvv,(.L_x_81 - _ZN3cub18CUB_300001_SM_10006detail11EmptyKernelIvEEvv)
        .other          _ZN3cub18CUB_300001_SM_10006detail11EmptyKernelIvEEvv,@"STO_CUDA_ENTRY STV_DEFAULT"
_ZN3cub18CUB_300001_SM_10006detail11EmptyKernelIvEEvv:
.text._ZN3cub18CUB_300001_SM_10006detail11EmptyKernelIvEEvv:
[----:B------:R-:W-:Y:S01]  /*0000*/  LDC R1, c[0x0][0x37c] ;  /* 0x0000df00ff017b82 */ /* 0x000fe20000000800 */
[----:B------:R-:W-:Y:S05]  /*0010*/  EXIT ;  /* 0x000000000000794d */ /* 0x000fea0003800000 */
.L_x_0:
[----:B------:R-:W-:-:S00]  /*0020*/  BRA `(.L_x_0) ;  /* 0xfffffffc00fc7947 */ /* 0x000fc0000383ffff */
[----:B------:R-:W-:-:S00]  /*0030*/  NOP ;  /* 0x0000000000007918 */ /* 0x000fc00000000000 */
        /* <DEDUP_REMOVED lines=12> */
.L_x_81:


//--------------------- .text._Z10findMedianPiS_ii --------------------------
	.section	.text._Z10findMedianPiS_ii,"ax",@progbits
	.align	128
        .global         _Z10findMedianPiS_ii
        .type           _Z10findMedianPiS_ii,@function
        .size           _Z10findMedianPiS_ii,(.L_x_80 - _Z10findMedianPiS_ii)
        .other          _Z10findMedianPiS_ii,@"STO_CUDA_ENTRY STV_DEFAULT"
_Z10findMedianPiS_ii:
.text._Z10findMedianPiS_ii:
[----:B------:R-:W0:Y:S01]  /*0000*/  LDC R1, c[0x0][0x37c] ;  /* 0x0000df00ff017b82 */ /* 0x000e220000000800 */
[----:B------:R-:W1:Y:S01]  /*0010*/  LDCU.64 UR4, c[0x0][0x390] ;  /* 0x00007200ff0477ac */ /* 0x000e620008000a00 */
[----:B------:R-:W-:Y:S02]  /*0020*/  IMAD.MOV.U32 R2, RZ, RZ, 0x1 ;  /* 0x00000001ff027424 */ /* 0x000fe400078e00ff */
[----:B0-----:R-:W-:Y:S01]  /*0030*/  VIADD R1, R1, 0xfffffff8 ;  /* 0xfffffff801017836 */ /* 0x001fe20000000000 */
[----:B------:R-:W0:Y:S01]  /*0040*/  LDCU.64 UR36, c[0x0][0x358] ;  /* 0x00006b00ff2477ac */ /* 0x000e220008000a00 */
[----:B-1----:R-:W1:Y:S01]  /*0050*/  I2F.F64 R10, UR5 ;  /* 0x00000005000a7d12 */ /* 0x002e620008201c00 */
[----:B------:R-:W2:Y:S07]  /*0060*/  LDCU UR5, c[0x0][0x2fc] ;  /* 0x00005f80ff0577ac */ /* 0x000eae0008000800 */
[----:B------:R-:W3:Y:S01]  /*0070*/  I2F.F64 R8, UR4 ;  /* 0x0000000400087d12 */ /* 0x000ee20008201c00 */
[----:B------:R-:W4:Y:S07]  /*0080*/  LDCU UR4, c[0x0][0x2f8] ;  /* 0x00005f00ff0477ac */ /* 0x000f2e0008000800 */
[----:B-1----:R-:W1:Y:S01]  /*0090*/  MUFU.RCP64H R3, R11 ;  /* 0x0000000b00037308 */ /* 0x002e620000001800 */
[----:B---3--:R-:W-:-:S02]  /*00a0*/  FSETP.GEU.AND P2, PT, |R9|, 6.5827683646048100446e-37, PT ;  /* 0x036000000900780b */ /* 0x008fc40003f4e200 */
[----:B----4-:R-:W-:Y:S01]  /*00b0*/  IADD3 R22, P1, PT, R1, UR4, RZ ;  /* 0x0000000401167c10 */ /* 0x010fe2000ff3e0ff */
[----:B-1----:R-:W-:-:S08]  /*00c0*/  DFMA R4, -R10, R2, 1 ;  /* 0x3ff000000a04742b */ /* 0x002fd00000000102 */
[----:B------:R-:W-:-:S08]  /*00d0*/  DFMA R4, R4, R4, R4 ;  /* 0x000000040404722b */ /* 0x000fd00000000004 */
[----:B------:R-:W-:-:S08]  /*00e0*/  DFMA R4, R2, R4, R2 ;  /* 0x000000040204722b */ /* 0x000fd00000000002 */
[----:B------:R-:W-:-:S08]  /*00f0*/  DFMA R2, -R10, R4, 1 ;  /* 0x3ff000000a02742b */ /* 0x000fd00000000104 */
[----:B------:R-:W-:-:S08]  /*0100*/  DFMA R2, R4, R2, R4 ;  /* 0x000000020402722b */ /* 0x000fd00000000004 */
[----:B------:R-:W-:-:S08]  /*0110*/  DMUL R4, R8, R2 ;  /* 0x0000000208047228 */ /* 0x000fd00000000000 */
[----:B------:R-:W-:-:S08]  /*0120*/  DFMA R6, -R10, R4, R8 ;  /* 0x000000040a06722b */ /* 0x000fd00000000108 */
[----:B------:R-:W-:Y:S01]  /*0130*/  DFMA R4, R2, R6, R4 ;  /* 0x000000060204722b */ /* 0x000fe20000000004 */
[----:B--2---:R-:W-:-:S09]  /*0140*/  IMAD.X R2, RZ, RZ, UR5, P1 ;  /* 0x00000005ff027e24 */ /* 0x004fd200088e06ff */
[----:B------:R-:W-:-:S05]  /*0150*/  FFMA R0, RZ, R11, R5 ;  /* 0x0000000bff007223 */ /* 0x000fca0000000005 */
[----:B------:R-:W-:-:S13]  /*0160*/  FSETP.GT.AND P0, PT, |R0|, 1.469367938527859385e-39, PT ;  /* 0x001000000000780b */ /* 0x000fda0003f04200 */
[----:B0-----:R-:W-:Y:S05]  /*0170*/  @P0 BRA P2, `(.L_x_1) ;  /* 0x0000000000100947 */ /* 0x001fea0001000000 */
[----:B------:R-:W-:-:S07]  /*0180*/  MOV R0, 0x1a0 ;  /* 0x000001a000007802 */ /* 0x000fce0000000f00 */
[----:B------:R-:W-:Y:S05]  /*0190*/  CALL.REL.NOINC `($__internal_0_$__cuda_sm20_div_rn_f64_full) ;  /* 0x0000003800687944 */ /* 0x000fea0003c00000 */
[----:B------:R-:W-:Y:S02]  /*01a0*/  IMAD.MOV.U32 R4, RZ, RZ, R12 ;  /* 0x000000ffff047224 */ /* 0x000fe400078e000c */
[----:B------:R-:W-:-:S07]  /*01b0*/  IMAD.MOV.U32 R5, RZ, RZ, R13 ;  /* 0x000000ffff057224 */ /* 0x000fce00078e000d */
.L_x_1:
[----:B------:R-:W0:Y:S01]  /*01c0*/  S2R R25, SR_TID.X ;  /* 0x0000000000197919 */ /* 0x000e220000002100 */
[----:B------:R-:W0:Y:S01]  /*01d0*/  F2I.F64.CEIL R4, R4 ;  /* 0x0000000400047311 */ /* 0x000e220000309100 */
[----:B------:R-:W1:Y:S01]  /*01e0*/  LDCU UR6, c[0x0][0x390] ;  /* 0x00007200ff0677ac */ /* 0x000e620008000800 */
[----:B------:R-:W2:Y:S01]  /*01f0*/  LDC.64 R18, c[0x0][0x388] ;  /* 0x0000e200ff127b82 */ /* 0x000ea20000000a00 */
[----:B------:R-:W-:Y:S01]  /*0200*/  BSSY.RECONVERGENT B6, `(.L_x_2) ;  /* 0x000002e000067945 */ /* 0x000fe20003800200 */
[----:B------:R-:W-:Y:S01]  /*0210*/  CS2R R30, SRZ ;  /* 0x00000000001e7805 */ /* 0x000fe2000001ff00 */
[----:B------:R-:W3:Y:S01]  /*0220*/  LDCU.64 UR4, c[0x0][0x388] ;  /* 0x00007100ff0477ac */ /* 0x000ee20008000a00 */
[----:B------:R-:W-:Y:S02]  /*0230*/  IMAD.MOV.U32 R24, RZ, RZ, RZ ;  /* 0x000000ffff187224 */ /* 0x000fe400078e00ff */
[----:B------:R-:W-:Y:S02]  /*0240*/  IMAD.MOV.U32 R23, RZ, RZ, RZ ;  /* 0x000000ffff177224 */ /* 0x000fe400078e00ff */
[----:B0-----:R-:W-:-:S04]  /*0250*/  IMAD R25, R4, R25, RZ ;  /* 0x0000001904197224 */ /* 0x001fc800078e02ff */
[C---:B------:R-:W-:Y:S01]  /*0260*/  IMAD.WIDE R6, R25.reuse, 0x4, RZ ;  /* 0x0000000419067825 */ /* 0x040fe200078e02ff */
[----:B-1----:R-:W-:Y:S02]  /*0270*/  VIADDMNMX R26, R25, R4, UR6, PT ;  /* 0x00000006191a7e46 */ /* 0x002fe4000b800104 */
[----:B---3--:R-:W-:-:S03]  /*0280*/  IADD3 R16, P1, PT, R6, UR4, RZ ;  /* 0x0000000406107c10 */ /* 0x008fc6000ff3e0ff */
[----:B------:R-:W-:Y:S01]  /*0290*/  IMAD.WIDE R4, R26, 0x4, -R6 ;  /* 0x000000041a047825 */ /* 0x000fe200078e0a06 */
[----:B------:R-:W-:-:S03]  /*02a0*/  IADD3.X R17, PT, PT, R7, UR5, RZ, P1, !PT ;  /* 0x0000000507117c10 */ /* 0x000fc60008ffe4ff */
[----:B------:R-:W-:Y:S01]  /*02b0*/  IMAD.IADD R27, R26, 0x1, -R25 ;  /* 0x000000011a1b7824 */ /* 0x000fe200078e0a19 */
[----:B------:R-:W-:Y:S01]  /*02c0*/  ISETP.NE.U32.AND P0, PT, R4, RZ, PT ;  /* 0x000000ff0400720c */ /* 0x000fe20003f05070 */
[----:B--2---:R-:W-:Y:S01]  /*02d0*/  IMAD.WIDE R18, R26, 0x4, R18 ;  /* 0x000000041a127825 */ /* 0x004fe200078e0212 */
[--C-:B------:R-:W-:Y:S02]  /*02e0*/  SHF.R.S64 R28, R4, 0x2, R5.reuse ;  /* 0x00000002041c7819 */ /* 0x100fe40000001005 */
[----:B------:R-:W-:Y:S02]  /*02f0*/  ISETP.NE.AND.EX P0, PT, R5, RZ, PT, P0 ;  /* 0x000000ff0500720c */ /* 0x000fe40003f05300 */
[----:B------:R-:W-:-:S11]  /*0300*/  SHF.R.S32.HI R29, RZ, 0x2, R5 ;  /* 0x00000002ff1d7819 */ /* 0x000fd60000011405 */
[----:B------:R-:W-:Y:S05]  /*0310*/  @!P0 BRA `(.L_x_3) ;  /* 0x0000000000708947 */ /* 0x000fea0003800000 */
[----:B------:R-:W-:-:S04]  /*0320*/  MOV R0, 0x180 ;  /* 0x0000018000007802 */ /* 0x000fc80000000f00 */
[----:B------:R0:W1:Y:S03]  /*0330*/  LDC.64 R6, c[0x4][R0] ;  /* 0x0100000000067b82 */ /* 0x0000660000000a00 */
[----:B------:R-:W-:-:S07]  /*0340*/  LEPC R20, `(.L_x_4) ;  /* 0x000000001014794e */ /* 0x000fce0000000000 */
[----:B01----:R-:W-:Y:S05]  /*0350*/  CALL.ABS.NOINC R6 ;  /* 0x0000000006007343 */ /* 0x003fea0003c00000 */
.L_x_4:
[----:B------:R-:W-:Y:S01]  /*0360*/  ISETP.NE.U32.AND P0, PT, R4, RZ, PT ;  /* 0x000000ff0400720c */ /* 0x000fe20003f05070 */
[----:B------:R-:W-:Y:S02]  /*0370*/  IMAD.MOV.U32 R24, RZ, RZ, R4 ;  /* 0x000000ffff187224 */ /* 0x000fe400078e0004 */
[----:B------:R-:W-:Y:S01]  /*0380*/  IMAD.MOV.U32 R23, RZ, RZ, R5 ;  /* 0x000000ffff177224 */ /* 0x000fe200078e0005 */
[----:B------:R-:W-:Y:S01]  /*0390*/  ISETP.NE.AND.EX P0, PT, R5, RZ, PT, P0 ;  /* 0x000000ff0500720c */ /* 0x000fe20003f05300 */
[----:B------:R-:W-:Y:S02]  /*03a0*/  IMAD.MOV.U32 R31, RZ, RZ, R28 ;  /* 0x000000ffff1f7224 */ /* 0x000fe400078e001c */
[----:B------:R-:W-:-:S10]  /*03b0*/  IMAD.MOV.U32 R30, RZ, RZ, R29 ;  /* 0x000000ffff1e7224 */ /* 0x000fd400078e001d */
[----:B------:R-:W-:Y:S05]  /*03c0*/  @P0 BRA `(.L_x_3) ;  /* 0x0000000000440947 */ /* 0x000fea0003800000 */
[----:B------:R-:W-:Y:S02]  /*03d0*/  MOV R0, 0x188 ;  /* 0x0000018800007802 */ /* 0x000fe40000000f00 */
[----:B------:R-:W-:Y:S02]  /*03e0*/  CS2R R4, SRZ ;  /* 0x0000000000047805 */ /* 0x000fe4000001ff00 */
[----:B------:R0:W1:Y:S05]  /*03f0*/  LDC.64 R6, c[0x4][R0] ;  /* 0x0100000000067b82 */ /* 0x00006a0000000a00 */
[----:B------:R-:W-:-:S07]  /*0400*/  LEPC R20, `(.L_x_5) ;  /* 0x000000001014794e */ /* 0x000fce0000000000 */
[----:B01----:R-:W-:Y:S05]  /*0410*/  CALL.ABS.NOINC R6 ;  /* 0x0000000006007343 */ /* 0x003fea0003c00000 */
.L_x_5:
[----:B------:R-:W0:Y:S01]  /*0420*/  LDC.64 R10, c[0x4][0x168] ;  /* 0x01005a00ff0a7b82 */ /* 0x000e220000000a00 */
[----:B------:R-:W-:Y:S01]  /*0430*/  MOV R0, 0x178 ;  /* 0x0000017800007802 */ /* 0x000fe20000000f00 */
[----:B------:R-:W1:Y:S01]  /*0440*/  LDCU.64 UR4, c[0x4][0x170] ;  /* 0x01002e00ff0477ac */ /* 0x000e620008000a00 */
[----:B------:R-:W-:Y:S02]  /*0450*/  IMAD.MOV.U32 R6, RZ, RZ, R22 ;  /* 0x000000ffff067224 */ /* 0x000fe400078e0016 */
[----:B------:R-:W-:-:S03]  /*0460*/  IMAD.MOV.U32 R7, RZ, RZ, R2 ;  /* 0x000000ffff077224 */ /* 0x000fc600078e0002 */
[----:B------:R2:W3:Y:S01]  /*0470*/  LDC.64 R8, c[0x4][R0] ;  /* 0x0100000000087b82 */ /* 0x0004e20000000a00 */
[----:B-1----:R-:W-:Y:S02]  /*0480*/  IMAD.U32 R4, RZ, RZ, UR4 ;  /* 0x00000004ff047e24 */ /* 0x002fe4000f8e00ff */
[----:B------:R-:W-:Y:S01]  /*0490*/  IMAD.U32 R5, RZ, RZ, UR5 ;  /* 0x00000005ff057e24 */ /* 0x000fe2000f8e00ff */
[----:B0-----:R2:W-:Y:S06]  /*04a0*/  STL.64 [R1], R10 ;  /* 0x0000000a01007387 */ /* 0x0015ec0000100a00 */
[----:B------:R-:W-:-:S07]  /*04b0*/  LEPC R20, `(.L_x_6) ;  /* 0x000000001014794e */ /* 0x000fce0000000000 */
[----:B--23--:R-:W-:Y:S05]  /*04c0*/  CALL.ABS.NOINC R8 ;  /* 0x0000000008007343 */ /* 0x00cfea0003c00000 */
.L_x_6:
[----:B------:R-:W-:Y:S05]  /*04d0*/  BPT.TRAP 0x1 ;  /* 0x000000040000795c */ /* 0x000fea0000300000 */
.L_x_3:
[----:B------:R-:W-:Y:S05]  /*04e0*/  BSYNC.RECONVERGENT B6 ;  /* 0x0000000000067941 */ /* 0x000fea0003800200 */
.L_x_2:
[----:B------:R-:W-:Y:S01]  /*04f0*/  ISETP.GT.AND P0, PT, R26, R25, PT ;  /* 0x000000191a00720c */ /* 0x000fe20003f04270 */
[----:B------:R-:W-:-:S12]  /*0500*/  BSSY.RECONVERGENT B2, `(.L_x_7) ;  /* 0x00000fe000027945 */ /* 0x000fd80003800200 */
[----:B------:R-:W-:Y:S05]  /*0510*/  @!P0 BRA `(.L_x_8) ;  /* 0x0000000c00f08947 */ /* 0x000fea0003800000 */
[--C-:B------:R-:W-:Y:S02]  /*0520*/  IMAD.MOV.U32 R22, RZ, RZ, R16.reuse ;  /* 0x000000ffff167224 */ /* 0x100fe400078e0010 */
[--C-:B------:R-:W-:Y:S02]  /*0530*/  IMAD.MOV.U32 R20, RZ, RZ, R17.reuse ;  /* 0x000000ffff147224 */ /* 0x100fe400078e0011 */
[----:B------:R-:W-:Y:S02]  /*0540*/  IMAD.MOV.U32 R2, RZ, RZ, R16 ;  /* 0x000000ffff027224 */ /* 0x000fe400078e0010 */
[----:B------:R-:W-:-:S07]  /*0550*/  IMAD.MOV.U32 R7, RZ, RZ, R17 ;  /* 0x000000ffff077224 */ /* 0x000fce00078e0011 */
.L_x_29:
[C---:B------:R-:W-:Y:S01]  /*0560*/  IADD3 R3, P1, PT, R22.reuse, 0x80, RZ ;  /* 0x0000008016037810 */ /* 0x040fe20007f3e0ff */
[----:B------:R-:W-:Y:S01]  /*0570*/  BSSY.RECONVERGENT B1, `(.L_x_9) ;  /* 0x00000f3000017945 */ /* 0x000fe20003800200 */
[----:B------:R-:W-:Y:S01]  /*0580*/  IADD3 R12, P2, PT, R22, 0x4, RZ ;  /* 0x00000004160c7810 */ /* 0x000fe20007f5e0ff */
[----:B------:R-:W-:Y:S01]  /*0590*/  IMAD.MOV.U32 R14, RZ, RZ, R22 ;  /* 0x000000ffff0e7224 */ /* 0x000fe200078e0016 */
[CC--:B------:R-:W-:Y:S01]  /*05a0*/  ISETP.LT.U32.AND P0, PT, R3.reuse, R18.reuse, PT ;  /* 0x000000120300720c */ /* 0x0c0fe20003f01070 */
[--C-:B-1-3--:R-:W-:Y:S01]  /*05b0*/  IMAD.X R5, RZ, RZ, R20.reuse, P1 ;  /* 0x000000ffff057224 */ /* 0x10afe200008e0614 */
[-C--:B------:R-:W-:Y:S01]  /*05c0*/  ISETP.GE.U32.AND P1, PT, R3, R18.reuse, PT ;  /* 0x000000120300720c */ /* 0x080fe20003f26070 */
[--C-:B------:R-:W-:Y:S02]  /*05d0*/  IMAD.X R0, RZ, RZ, R20.reuse, P2 ;  /* 0x000000ffff007224 */ /* 0x100fe400010e0614 */
[----:B------:R-:W-:Y:S01]  /*05e0*/  IMAD.MOV.U32 R13, RZ, RZ, R20 ;  /* 0x000000ffff0d7224 */ /* 0x000fe200078e0014 */
[CC--:B------:R-:W-:Y:S01]  /*05f0*/  ISETP.LT.U32.AND.EX P0, PT, R5.reuse, R19.reuse, PT, P0 ;  /* 0x000000130500720c */ /* 0x0c0fe20003f01100 */
[----:B------:R-:W-:Y:S01]  /*0600*/  IMAD.MOV.U32 R22, RZ, RZ, R3 ;  /* 0x000000ffff167224 */ /* 0x000fe200078e0003 */
[-C--:B------:R-:W-:Y:S01]  /*0610*/  ISETP.GE.U32.AND.EX P1, PT, R5, R19.reuse, PT, P1 ;  /* 0x000000130500720c */ /* 0x080fe20003f26110 */
[----:B------:R-:W-:Y:S01]  /*0620*/  IMAD.MOV.U32 R20, RZ, RZ, R5 ;  /* 0x000000ffff147224 */ /* 0x000fe200078e0005 */
[----:B------:R-:W-:Y:S01]  /*0630*/  SEL R21, R3, R18, P0 ;  /* 0x0000001203157207 */ /* 0x000fe20000000000 */
[----:B------:R-:W-:Y:S01]  /*0640*/  IMAD.MOV.U32 R3, RZ, RZ, R7 ;  /* 0x000000ffff037224 */ /* 0x000fe200078e0007 */
[----:B------:R-:W-:-:S02]  /*0650*/  SEL R15, R5, R19, P0 ;  /* 0x00000013050f7207 */ /* 0x000fc40000000000 */
[----:B------:R-:W-:-:S04]  /*0660*/  ISETP.NE.U32.AND P0, PT, R12, R21, PT ;  /* 0x000000150c00720c */ /* 0x000fc80003f05070 */
[----:B------:R-:W-:-:S13]  /*0670*/  ISETP.NE.AND.EX P0, PT, R0, R15, PT, P0 ;  /* 0x0000000f0000720c */ /* 0x000fda0003f05300 */
[----:B------:R-:W-:Y:S05]  /*0680*/  @!P0 BRA `(.L_x_10) ;  /* 0x0000000c00848947 */ /* 0x000fea0003800000 */
[----:B------:R-:W-:Y:S01]  /*0690*/  CS2R R38, SRZ ;  /* 0x0000000000267805 */ /* 0x000fe2000001ff00 */
[--C-:B------:R-:W-:Y:S02]  /*06a0*/  IMAD.MOV.U32 R10, RZ, RZ, R2.reuse ;  /* 0x000000ffff0a7224 */ /* 0x100fe400078e0002 */
[--C-:B------:R-:W-:Y:S02]  /*06b0*/  IMAD.MOV.U32 R11, RZ, RZ, R3.reuse ;  /* 0x000000ffff0b7224 */ /* 0x100fe400078e0003 */
[----:B------:R-:W-:Y:S02]  /*06c0*/  IMAD.MOV.U32 R41, RZ, RZ, R2 ;  /* 0x000000ffff297224 */ /* 0x000fe400078e0002 */
[----:B------:R-:W-:-:S07]  /*06d0*/  IMAD.MOV.U32 R36, RZ, RZ, R3 ;  /* 0x000000ffff247224 */ /* 0x000fce00078e0003 */
.L_x_28:
[----:B-1-3--:R-:W-:Y:S01]  /*06e0*/  IMAD.MOV.U32 R4, RZ, RZ, R41 ;  /* 0x000000ffff047224 */ /* 0x00afe200078e0029 */
[----:B0-2---:R-:W2:Y:S01]  /*06f0*/  LDG.E R6, desc[UR36][R2.64] ;  /* 0x0000002402067981 */ /* 0x005ea2000c1e1900 */
[----:B------:R-:W-:-:S05]  /*0700*/  IMAD.MOV.U32 R5, RZ, RZ, R36 ;  /* 0x000000ffff057224 */ /* 0x000fca00078e0024 */
[----:B------:R-:W2:Y:S01]  /*0710*/  LDG.E R33, desc[UR36][R4.64+0x4] ;  /* 0x0000042404217981 */ /* 0x000ea2000c1e1900 */
[----:B------:R-:W-:Y:S01]  /*0720*/  IADD3 R32, P2, PT, R10, 0x4, RZ ;  /* 0x000000040a207810 */ /* 0x000fe20007f5e0ff */
[----:B------:R-:W-:Y:S01]  /*0730*/  BSSY.RECONVERGENT B0, `(.L_x_11) ;  /* 0x00000cb000007945 */ /* 0x000fe20003800200 */
[----:B------:R-:W-:-:S03]  /*0740*/  IADD3 R34, P3, PT, R41, 0x4, RZ ;  /* 0x0000000429227810 */ /* 0x000fc60007f7e0ff */
[----:B------:R-:W-:Y:S02]  /*0750*/  IMAD.X R35, RZ, RZ, R11, P2 ;  /* 0x000000ffff237224 */ /* 0x000fe400010e060b */
[----:B------:R-:W-:Y:S01]  /*0760*/  IMAD.X R37, RZ, RZ, R36, P3 ;  /* 0x000000ffff257224 */ /* 0x000fe200018e0624 */
[----:B--2---:R-:W-:-:S13]  /*0770*/  ISETP.GE.AND P0, PT, R33, R6, PT ;  /* 0x000000062100720c */ /* 0x004fda0003f06270 */
[----:B------:R-:W-:Y:S05]  /*0780*/  @!P0 BRA `(.L_x_12) ;  /* 0x0000000000688947 */ /* 0x000fea0003800000 */
[----:B------:R-:W2:Y:S01]  /*0790*/  LDG.E R4, desc[UR36][R4.64] ;  /* 0x0000002404047981 */ /* 0x000ea2000c1e1900 */
[----:B------:R-:W-:Y:S01]  /*07a0*/  BSSY.RECONVERGENT B3, `(.L_x_13) ;  /* 0x0000014000037945 */ /* 0x000fe20003800200 */
[----:B------:R-:W-:Y:S02]  /*07b0*/  IMAD.MOV.U32 R11, RZ, RZ, R34 ;  /* 0x000000ffff0b7224 */ /* 0x000fe400078e0022 */
[----:B------:R-:W-:Y:S01]  /*07c0*/  IMAD.MOV.U32 R40, RZ, RZ, R37 ;  /* 0x000000ffff287224 */ /* 0x000fe200078e0025 */
[----:B--2---:R-:W-:-:S13]  /*07d0*/  ISETP.GE.AND P0, PT, R33, R4, PT ;  /* 0x000000042100720c */ /* 0x004fda0003f06270 */
[----:B------:R-:W-:Y:S05]  /*07e0*/  @P0 BRA `(.L_x_14) ;  /* 0x00000000003c0947 */ /* 0x000fea0003800000 */
[----:B------:R-:W-:-:S07]  /*07f0*/  IMAD.MOV.U32 R8, RZ, RZ, R4 ;  /* 0x000000ffff087224 */ /* 0x000fce00078e0004 */
.L_x_15:
[----:B------:R-:W-:Y:S02]  /*0800*/  IMAD.MOV.U32 R4, RZ, RZ, R11 ;  /* 0x000000ffff047224 */ /* 0x000fe400078e000b */
[----:B------:R-:W-:Y:S02]  /*0810*/  IMAD.MOV.U32 R5, RZ, RZ, R40 ;  /* 0x000000ffff057224 */ /* 0x000fe400078e0028 */
[--C-:B------:R-:W-:Y:S02]  /*0820*/  IMAD.MOV.U32 R6, RZ, RZ, R41.reuse ;  /* 0x000000ffff067224 */ /* 0x100fe400078e0029 */
[----:B------:R-:W-:Y:S01]  /*0830*/  IMAD.MOV.U32 R7, RZ, RZ, R36 ;  /* 0x000000ffff077224 */ /* 0x000fe200078e0024 */
[----:B------:R0:W-:Y:S04]  /*0840*/  STG.E desc[UR36][R4.64], R8 ;  /* 0x0000000804007986 */ /* 0x0001e8000c101924 */
[----:B0-----:R-:W2:Y:S01]  /*0850*/  LDG.E R8, desc[UR36][R6.64+-0x4] ;  /* 0xfffffc2406087981 */ /* 0x001ea2000c1e1900 */
[----:B------:R-:W-:Y:S01]  /*0860*/  IADD3 R9, P2, PT, R41, -0x4, RZ ;  /* 0xfffffffc29097810 */ /* 0x000fe20007f5e0ff */
[----:B------:R-:W-:-:S02]  /*0870*/  IMAD.MOV.U32 R11, RZ, RZ, R41 ;  /* 0x000000ffff0b7224 */ /* 0x000fc400078e0029 */
[----:B------:R-:W-:Y:S01]  /*0880*/  IMAD.MOV.U32 R40, RZ, RZ, R36 ;  /* 0x000000ffff287224 */ /* 0x000fe200078e0024 */
[----:B------:R-:W-:Y:S01]  /*0890*/  IADD3.X R10, PT, PT, R36, -0x1, RZ, P2, !PT ;  /* 0xffffffff240a7810 */ /* 0x000fe200017fe4ff */
[----:B------:R-:W-:-:S04]  /*08a0*/  IMAD.MOV.U32 R41, RZ, RZ, R9 ;  /* 0x000000ffff297224 */ /* 0x000fc800078e0009 */
[----:B------:R-:W-:Y:S01]  /*08b0*/  IMAD.MOV.U32 R36, RZ, RZ, R10 ;  /* 0x000000ffff247224 */ /* 0x000fe200078e000a */
[----:B--2---:R-:W-:-:S13]  /*08c0*/  ISETP.GE.AND P0, PT, R33, R8, PT ;  /* 0x000000082100720c */ /* 0x004fda0003f06270 */
[----:B------:R-:W-:Y:S05]  /*08d0*/  @!P0 BRA `(.L_x_15) ;  /* 0xfffffffc00c88947 */ /* 0x000fea000383ffff */
.L_x_14:
[----:B------:R-:W-:Y:S05]  /*08e0*/  BSYNC.RECONVERGENT B3 ;  /* 0x0000000000037941 */ /* 0x000fea0003800200 */
.L_x_13:
[----:B------:R-:W-:Y:S02]  /*08f0*/  IMAD.MOV.U32 R4, RZ, RZ, R11 ;  /* 0x000000ffff047224 */ /* 0x000fe400078e000b */
[----:B------:R-:W-:-:S05]  /*0900*/  IMAD.MOV.U32 R5, RZ, RZ, R40 ;  /* 0x000000ffff057224 */ /* 0x000fca00078e0028 */
[----:B------:R3:W-:Y:S01]  /*0910*/  STG.E desc[UR36][R4.64], R33 ;  /* 0x0000002104007986 */ /* 0x0007e2000c101924 */
[----:B------:R-:W-:Y:S05]  /*0920*/  BRA `(.L_x_16) ;  /* 0x0000000800ac7947 */ /* 0x000fea0003800000 */
.L_x_12:
[----:B------:R-:W-:Y:S01]  /*0930*/  LOP3.LUT R42, R39, 0x3, RZ, 0xc0, !PT ;  /* 0x00000003272a7812 */ /* 0x000fe200078ec0ff */
[----:B------:R-:W-:Y:S01]  /*0940*/  BSSY.RECONVERGENT B3, `(.L_x_17) ;  /* 0x000002b000037945 */ /* 0x000fe20003800200 */
[----:B------:R-:W-:Y:S01]  /*0950*/  IADD3 R6, P2, PT, R41, 0x8, RZ ;  /* 0x0000000829067810 */ /* 0x000fe20007f5e0ff */
[----:B------:R-:W-:Y:S01]  /*0960*/  IMAD.MOV.U32 R43, RZ, RZ, R12 ;  /* 0x000000ffff2b7224 */ /* 0x000fe200078e000c */
[----:B------:R-:W-:Y:S01]  /*0970*/  ISETP.NE.U32.AND P0, PT, R42, 0x3, PT ;  /* 0x000000032a00780c */ /* 0x000fe20003f05070 */
[----:B------:R-:W-:Y:S02]  /*0980*/  IMAD.MOV.U32 R40, RZ, RZ, R0 ;  /* 0x000000ffff287224 */ /* 0x000fe400078e0000 */
[----:B------:R-:W-:Y:S01]  /*0990*/  IMAD.X R7, RZ, RZ, R36, P2 ;  /* 0x000000ffff077224 */ /* 0x000fe200010e0624 */
[----:B------:R-:W-:Y:S01]  /*09a0*/  ISETP.NE.AND.EX P0, PT, RZ, RZ, PT, P0 ;  /* 0x000000ffff00720c */ /* 0x000fe20003f05300 */
[----:B------:R-:W-:Y:S02]  /*09b0*/  IMAD.MOV.U32 R8, RZ, RZ, R32 ;  /* 0x000000ffff087224 */ /* 0x000fe400078e0020 */
[----:B------:R-:W-:-:S10]  /*09c0*/  IMAD.MOV.U32 R9, RZ, RZ, R35 ;  /* 0x000000ffff097224 */ /* 0x000fd400078e0023 */
[----:B------:R-:W-:Y:S05]  /*09d0*/  @!P0 BRA `(.L_x_18) ;  /* 0x0000000000848947 */ /* 0x000fea0003800000 */
[----:B------:R-:W2:Y:S01]  /*09e0*/  LDG.E R45, desc[UR36][R10.64] ;  /* 0x000000240a2d7981 */ /* 0x000ea2000c1e1900 */
[----:B------:R-:W-:Y:S01]  /*09f0*/  IMAD.MOV.U32 R6, RZ, RZ, R34 ;  /* 0x000000ffff067224 */ /* 0x000fe200078e0022 */
[----:B------:R-:W-:Y:S01]  /*0a00*/  ISETP.NE.U32.AND P0, PT, R42, RZ, PT ;  /* 0x000000ff2a00720c */ /* 0x000fe20003f05070 */
[----:B------:R-:W-:Y:S01]  /*0a10*/  IMAD.MOV.U32 R7, RZ, RZ, R37 ;  /* 0x000000ffff077224 */ /* 0x000fe200078e0025 */
[----:B------:R-:W-:Y:S01]  /*0a20*/  IADD3 R43, P2, PT, R12, -0x4, RZ ;  /* 0xfffffffc0c2b7810 */ /* 0x000fe20007f5e0ff */
[----:B------:R-:W-:Y:S01]  /*0a30*/  IMAD.MOV.U32 R8, RZ, RZ, R10 ;  /* 0x000000ffff087224 */ /* 0x000fe200078e000a */
[----:B------:R-:W-:Y:S01]  /*0a40*/  ISETP.NE.AND.EX P0, PT, RZ, RZ, PT, P0 ;  /* 0x000000ffff00720c */ /* 0x000fe20003f05300 */
[----:B------:R-:W-:Y:S01]  /*0a50*/  IMAD.MOV.U32 R9, RZ, RZ, R11 ;  /* 0x000000ffff097224 */ /* 0x000fe200078e000b */
[----:B------:R-:W-:Y:S01]  /*0a60*/  IADD3.X R40, PT, PT, R0, -0x1, RZ, P2, !PT ;  /* 0xffffffff00287810 */ /* 0x000fe200017fe4ff */
[----:B--2---:R0:W-:Y:S10]  /*0a70*/  STG.E desc[UR36][R6.64], R45 ;  /* 0x0000002d06007986 */ /* 0x0041f4000c101924 */
[----:B------:R-:W-:Y:S05]  /*0a80*/  @!P0 BRA `(.L_x_18) ;  /* 0x0000000000588947 */ /* 0x000fea0003800000 */
[----:B0-----:R-:W2:Y:S01]  /*0a90*/  LDG.E R45, desc[UR36][R10.64+-0x4] ;  /* 0xfffffc240a2d7981 */ /* 0x001ea2000c1e1900 */
[----:B------:R-:W-:-:S04]  /*0aa0*/  ISETP.NE.U32.AND P0, PT, R42, 0x1, PT ;  /* 0x000000012a00780c */ /* 0x000fc80003f05070 */
[----:B------:R-:W-:Y:S01]  /*0ab0*/  ISETP.NE.AND.EX P0, PT, RZ, RZ, PT, P0 ;  /* 0x000000ffff00720c */ /* 0x000fe20003f05300 */
[----:B--2---:R1:W-:-:S12]  /*0ac0*/  STG.E desc[UR36][R4.64], R45 ;  /* 0x0000002d04007986 */ /* 0x0043d8000c101924 */
[----:B------:R0:W2:Y:S01]  /*0ad0*/  @P0 LDG.E R42, desc[UR36][R10.64+-0x8] ;  /* 0xfffff8240a2a0981 */ /* 0x0000a2000c1e1900 */
[C---:B------:R-:W-:Y:S01]  /*0ae0*/  IADD3 R8, P3, PT, R10.reuse, -0x4, RZ ;  /* 0xfffffffc0a087810 */ /* 0x040fe20007f7e0ff */
[----:B------:R-:W-:Y:S01]  /*0af0*/  IMAD.MOV.U32 R6, RZ, RZ, R4 ;  /* 0x000000ffff067224 */ /* 0x000fe200078e0004 */
[----:B------:R-:W-:Y:S01]  /*0b00*/  @P0 IADD3 R41, P6, PT, R41, -0x4, RZ ;  /* 0xfffffffc29290810 */ /* 0x000fe20007fde0ff */
[----:B------:R-:W-:Y:S01]  /*0b10*/  IMAD.MOV.U32 R7, RZ, RZ, R5 ;  /* 0x000000ffff077224 */ /* 0x000fe200078e0005 */
[----:B------:R-:W-:Y:S02]  /*0b20*/  @P0 IADD3 R44, P5, PT, R10, -0x8, RZ ;  /* 0xfffffff80a2c0810 */ /* 0x000fe40007fbe0ff */
[----:B------:R-:W-:Y:S01]  /*0b30*/  IADD3.X R9, PT, PT, R11, -0x1, RZ, P3, !PT ;  /* 0xffffffff0b097810 */ /* 0x000fe20001ffe4ff */
[----:B------:R-:W-:Y:S01]  /*0b40*/  @P0 IMAD.MOV.U32 R6, RZ, RZ, R41 ;  /* 0x000000ffff060224 */ /* 0x000fe200078e0029 */
[----:B------:R-:W-:Y:S01]  /*0b50*/  IADD3 R43, P2, PT, R12, -0x8, RZ ;  /* 0xfffffff80c2b7810 */ /* 0x000fe20007f5e0ff */
[----:B------:R-:W-:Y:S01]  /*0b60*/  @P0 IMAD.MOV.U32 R8, RZ, RZ, R44 ;  /* 0x000000ffff080224 */ /* 0x000fe200078e002c */
[----:B------:R-:W-:-:S02]  /*0b70*/  @P0 IADD3.X R36, PT, PT, R36, -0x1, RZ, P6, !PT ;  /* 0xffffffff24240810 */ /* 0x000fc400037fe4ff */
[----:B0-----:R-:W-:Y:S02]  /*0b80*/  @P0 IADD3.X R11, PT, PT, R11, -0x1, RZ, P5, !PT ;  /* 0xffffffff0b0b0810 */ /* 0x001fe40002ffe4ff */
[----:B------:R-:W-:Y:S01]  /*0b90*/  @P0 IADD3 R43, P4, PT, R12, -0xc, RZ ;  /* 0xfffffff40c2b0810 */ /* 0x000fe20007f9e0ff */
[----:B------:R-:W-:Y:S01]  /*0ba0*/  @P0 IMAD.MOV.U32 R7, RZ, RZ, R36 ;  /* 0x000000ffff070224 */ /* 0x000fe200078e0024 */
[C---:B------:R-:W-:Y:S01]  /*0bb0*/  IADD3.X R40, PT, PT, R0.reuse, -0x1, RZ, P2, !PT ;  /* 0xffffffff00287810 */ /* 0x040fe200017fe4ff */
[----:B------:R-:W-:Y:S01]  /*0bc0*/  @P0 IMAD.MOV.U32 R9, RZ, RZ, R11 ;  /* 0x000000ffff090224 */ /* 0x000fe200078e000b */
[----:B------:R-:W-:Y:S01]  /*0bd0*/  @P0 IADD3.X R40, PT, PT, R0, -0x1, RZ, P4, !PT ;  /* 0xffffffff00280810 */ /* 0x000fe200027fe4ff */
[----:B--2---:R1:W-:Y:S08]  /*0be0*/  @P0 STG.E desc[UR36][R4.64+-0x4], R42 ;  /* 0xfffffc2a04000986 */ /* 0x0043f0000c101924 */
.L_x_18:
[----:B------:R-:W-:Y:S05]  /*0bf0*/  BSYNC.RECONVERGENT B3 ;  /* 0x0000000000037941 */ /* 0x000fea0003800200 */
.L_x_17:
[----:B------:R-:W-:Y:S01]  /*0c00*/  ISETP.GE.U32.AND P0, PT, R39, 0x3, PT ;  /* 0x000000032700780c */ /* 0x000fe20003f06070 */
[----:B------:R-:W-:Y:S03]  /*0c10*/  BSSY.RECONVERGENT B3, `(.L_x_19) ;  /* 0x000007b000037945 */ /* 0x000fe60003800200 */
[----:B------:R-:W-:-:S13]  /*0c20*/  ISETP.GE.U32.AND.EX P0, PT, R38, RZ, PT, P0 ;  /* 0x000000ff2600720c */ /* 0x000fda0003f06100 */
[----:B------:R-:W-:Y:S05]  /*0c30*/  @!P0 BRA `(.L_x_20) ;  /* 0x0000000400e08947 */ /* 0x000fea0003800000 */
[----:B------:R-:W-:Y:S01]  /*0c40*/  ISETP.GT.U32.AND P0, PT, R43, R14, PT ;  /* 0x0000000e2b00720c */ /* 0x000fe20003f04070 */
[----:B------:R-:W-:Y:S03]  /*0c50*/  BSSY.RELIABLE B4, `(.L_x_21) ;  /* 0x0000061000047945 */ /* 0x000fe60003800100 */
[----:B------:R-:W-:-:S13]  /*0c60*/  ISETP.GT.AND.EX P0, PT, R40, R13, PT, P0 ;  /* 0x0000000d2800720c */ /* 0x000fda0003f04300 */
[----:B------:R-:W-:Y:S05]  /*0c70*/  @!P0 BRA `(.L_x_22) ;  /* 0x0000000400788947 */ /* 0x000fea0003800000 */
[----:B-1----:R-:W-:Y:S01]  /*0c80*/  IADD3 R4, P0, PT, -R14, R43, RZ ;  /* 0x0000002b0e047210 */ /* 0x002fe20007f1e1ff */
[----:B------:R-:W-:Y:S03]  /*0c90*/  BSSY.RECONVERGENT B5, `(.L_x_23) ;  /* 0x0000036000057945 */ /* 0x000fe60003800200 */
[----:B------:R-:W-:Y:S01]  /*0ca0*/  ISETP.GT.U32.AND P2, PT, R4, 0x30, PT ;  /* 0x000000300400780c */ /* 0x000fe20003f44070 */
[----:B------:R-:W-:Y:S01]  /*0cb0*/  IMAD.X R4, R40, 0x1, ~R13, P0 ;  /* 0x0000000128047824 */ /* 0x000fe200000e0e0d */
[----:B------:R-:W-:-:S04]  /*0cc0*/  PLOP3.LUT P0, PT, PT, PT, PT, 0x80, 0x8 ;  /* 0x000000000008781c */ /* 0x000fc80003f0f070 */
[----:B------:R-:W-:-:S13]  /*0cd0*/  ISETP.GT.AND.EX P2, PT, R4, RZ, PT, P2 ;  /* 0x000000ff0400720c */ /* 0x000fda0003f44320 */
[----:B------:R-:W-:Y:S05]  /*0ce0*/  @!P2 BRA `(.L_x_24) ;  /* 0x0000000000c0a947 */ /* 0x000fea0003800000 */
[----:B------:R-:W-:Y:S02]  /*0cf0*/  IADD3 R4, P2, PT, R14, 0x30, RZ ;  /* 0x000000300e047810 */ /* 0x000fe40007f5e0ff */
[----:B------:R-:W-:-:S03]  /*0d00*/  PLOP3.LUT P0, PT, PT, PT, PT, 0x8, 0x80 ;  /* 0x000000000080781c */ /* 0x000fc60003f0e170 */
[----:B------:R-:W-:-:S10]  /*0d10*/  IMAD.X R5, RZ, RZ, R13, P2 ;  /* 0x000000ffff057224 */ /* 0x000fd400010e060d */
.L_x_25:
[----:B------:R-:W2:Y:S04]  /*0d20*/  LDG.E R11, desc[UR36][R8.64+-0x4] ;  /* 0xfffffc24080b7981 */ /* 0x000ea8000c1e1900 */
[----:B--2---:R1:W-:Y:S04]  /*0d30*/  STG.E desc[UR36][R6.64+-0x4], R11 ;  /* 0xfffffc0b06007986 */ /* 0x0043e8000c101924 */
[----:B------:R-:W2:Y:S04]  /*0d40*/  LDG.E R41, desc[UR36][R8.64+-0x8] ;  /* 0xfffff82408297981 */ /* 0x000ea8000c1e1900 */
[----:B--2---:R2:W-:Y:S04]  /*0d50*/  STG.E desc[UR36][R6.64+-0x8], R41 ;  /* 0xfffff82906007986 */ /* 0x0045e8000c101924 */
[----:B0-----:R-:W3:Y:S04]  /*0d60*/  LDG.E R45, desc[UR36][R8.64+-0xc] ;  /* 0xfffff424082d7981 */ /* 0x001ee8000c1e1900 */
[----:B---3--:R0:W-:Y:S04]  /*0d70*/  STG.E desc[UR36][R6.64+-0xc], R45 ;  /* 0xfffff42d06007986 */ /* 0x0081e8000c101924 */
[----:B------:R-:W3:Y:S04]  /*0d80*/  LDG.E R10, desc[UR36][R8.64+-0x10] ;  /* 0xfffff024080a7981 */ /* 0x000ee8000c1e1900 */
[----:B---3--:R3:W-:Y:S04]  /*0d90*/  STG.E desc[UR36][R6.64+-0x10], R10 ;  /* 0xfffff00a06007986 */ /* 0x0087e8000c101924 */
[----:B------:R-:W4:Y:S04]  /*0da0*/  LDG.E R36, desc[UR36][R8.64+-0x14] ;  /* 0xffffec2408247981 */ /* 0x000f28000c1e1900 */
[----:B----4-:R4:W-:Y:S04]  /*0db0*/  STG.E desc[UR36][R6.64+-0x14], R36 ;  /* 0xffffec2406007986 */ /* 0x0109e8000c101924 */
[----:B------:R-:W5:Y:S04]  /*0dc0*/  LDG.E R42, desc[UR36][R8.64+-0x18] ;  /* 0xffffe824082a7981 */ /* 0x000f68000c1e1900 */
[----:B-----5:R5:W-:Y:S04]  /*0dd0*/  STG.E desc[UR36][R6.64+-0x18], R42 ;  /* 0xffffe82a06007986 */ /* 0x020be8000c101924 */
[----:B-1----:R-:W2:Y:S04]  /*0de0*/  LDG.E R11, desc[UR36][R8.64+-0x1c] ;  /* 0xffffe424080b7981 */ /* 0x002ea8000c1e1900 */
[----:B--2---:R1:W-:Y:S04]  /*0df0*/  STG.E desc[UR36][R6.64+-0x1c], R11 ;  /* 0xffffe40b06007986 */ /* 0x0043e8000c101924 */
[----:B------:R-:W2:Y:S04]  /*0e00*/  LDG.E R41, desc[UR36][R8.64+-0x20] ;  /* 0xffffe02408297981 */ /* 0x000ea8000c1e1900 */
[----:B--2---:R2:W-:Y:S04]  /*0e10*/  STG.E desc[UR36][R6.64+-0x20], R41 ;  /* 0xffffe02906007986 */ /* 0x0045e8000c101924 */
[----:B0-----:R-:W3:Y:S04]  /*0e20*/  LDG.E R45, desc[UR36][R8.64+-0x24] ;  /* 0xffffdc24082d7981 */ /* 0x001ee8000c1e1900 */
[----:B---3--:R0:W-:Y:S04]  /*0e30*/  STG.E desc[UR36][R6.64+-0x24], R45 ;  /* 0xffffdc2d06007986 */ /* 0x0081e8000c101924 */
[----:B------:R-:W3:Y:S04]  /*0e40*/  LDG.E R10, desc[UR36][R8.64+-0x28] ;  /* 0xffffd824080a7981 */ /* 0x000ee8000c1e1900 */
[----:B---3--:R3:W-:Y:S04]  /*0e50*/  STG.E desc[UR36][R6.64+-0x28], R10 ;  /* 0xffffd80a06007986 */ /* 0x0087e8000c101924 */
[----:B----4-:R-:W4:Y:S04]  /*0e60*/  LDG.E R36, desc[UR36][R8.64+-0x2c] ;  /* 0xffffd42408247981 */ /* 0x010f28000c1e1900 */
[----:B----4-:R-:W-:Y:S04]  /*0e70*/  STG.E desc[UR36][R6.64+-0x2c], R36 ;  /* 0xffffd42406007986 */ /* 0x010fe8000c101924 */
[----:B-----5:R-:W4:Y:S04]  /*0e80*/  LDG.E R42, desc[UR36][R8.64+-0x30] ;  /* 0xffffd024082a7981 */ /* 0x020f28000c1e1900 */
[----:B----4-:R4:W-:Y:S04]  /*0e90*/  STG.E desc[UR36][R6.64+-0x30], R42 ;  /* 0xffffd02a06007986 */ /* 0x0109e8000c101924 */
[----:B-1----:R-:W5:Y:S04]  /*0ea0*/  LDG.E R11, desc[UR36][R8.64+-0x34] ;  /* 0xffffcc24080b7981 */ /* 0x002f68000c1e1900 */
[----:B-----5:R1:W-:Y:S04]  /*0eb0*/  STG.E desc[UR36][R6.64+-0x34], R11 ;  /* 0xffffcc0b06007986 */ /* 0x0203e8000c101924 */
[----:B--2---:R-:W2:Y:S04]  /*0ec0*/  LDG.E R41, desc[UR36][R8.64+-0x38] ;  /* 0xffffc82408297981 */ /* 0x004ea8000c1e1900 */
[----:B--2---:R2:W-:Y:S04]  /*0ed0*/  STG.E desc[UR36][R6.64+-0x38], R41 ;  /* 0xffffc82906007986 */ /* 0x0045e8000c101924 */
[----:B0-----:R-:W5:Y:S01]  /*0ee0*/  LDG.E R45, desc[UR36][R8.64+-0x3c] ;  /* 0xffffc424082d7981 */ /* 0x001f62000c1e1900 */
[----:B------:R-:W-:-:S04]  /*0ef0*/  IADD3 R43, P2, PT, R43, -0x40, RZ ;  /* 0xffffffc02b2b7810 */ /* 0x000fc80007f5e0ff */
[----:B------:R-:W-:Y:S02]  /*0f00*/  IADD3.X R40, PT, PT, R40, -0x1, RZ, P2, !PT ;  /* 0xffffffff28287810 */ /* 0x000fe400017fe4ff */
[----:B------:R-:W-:-:S04]  /*0f10*/  ISETP.GT.U32.AND P2, PT, R43, R4, PT ;  /* 0x000000042b00720c */ /* 0x000fc80003f44070 */
[----:B------:R-:W-:Y:S01]  /*0f20*/  ISETP.GT.AND.EX P2, PT, R40, R5, PT, P2 ;  /* 0x000000052800720c */ /* 0x000fe20003f44320 */
[----:B-----5:R-:W-:Y:S04]  /*0f30*/  STG.E desc[UR36][R6.64+-0x3c], R45 ;  /* 0xffffc42d06007986 */ /* 0x020fe8000c101924 */
[----:B---3--:R0:W3:Y:S01]  /*0f40*/  LDG.E R10, desc[UR36][R8.64+-0x40] ;  /* 0xffffc024080a7981 */ /* 0x0080e2000c1e1900 */
[----:B----4-:R-:W-:Y:S02]  /*0f50*/  IADD3 R42, P3, PT, R8, -0x40, RZ ;  /* 0xffffffc0082a7810 */ /* 0x010fe40007f7e0ff */
[----:B-1----:R-:W-:Y:S02]  /*0f60*/  IADD3 R11, P4, PT, R6, -0x40, RZ ;  /* 0xffffffc0060b7810 */ /* 0x002fe40007f9e0ff */
[----:B--2---:R-:W-:-:S02]  /*0f70*/  IADD3.X R41, PT, PT, R9, -0x1, RZ, P3, !PT ;  /* 0xffffffff09297810 */ /* 0x004fc40001ffe4ff */
[----:B------:R-:W-:Y:S01]  /*0f80*/  IADD3.X R36, PT, PT, R7, -0x1, RZ, P4, !PT ;  /* 0xffffffff07247810 */ /* 0x000fe200027fe4ff */
[----:B0-----:R-:W-:Y:S02]  /*0f90*/  IMAD.MOV.U32 R8, RZ, RZ, R42 ;  /* 0x000000ffff087224 */ /* 0x001fe400078e002a */
[----:B------:R-:W-:Y:S01]  /*0fa0*/  IMAD.MOV.U32 R9, RZ, RZ, R41 ;  /* 0x000000ffff097224 */ /* 0x000fe200078e0029 */
[----:B---3--:R0:W-:Y:S02]  /*0fb0*/  STG.E desc[UR36][R6.64+-0x40], R10 ;  /* 0xffffc00a06007986 */ /* 0x0081e4000c101924 */
[----:B0-----:R-:W-:Y:S02]  /*0fc0*/  IMAD.MOV.U32 R6, RZ, RZ, R11 ;  /* 0x000000ffff067224 */ /* 0x001fe400078e000b */
[----:B------:R-:W-:Y:S01]  /*0fd0*/  IMAD.MOV.U32 R7, RZ, RZ, R36 ;  /* 0x000000ffff077224 */ /* 0x000fe200078e0024 */
[----:B------:R-:W-:Y:S06]  /*0fe0*/  @P2 BRA `(.L_x_25) ;  /* 0xfffffffc004c2947 */ /* 0x000fec000383ffff */
.L_x_24:
[----:B------:R-:W-:Y:S05]  /*0ff0*/  BSYNC.RECONVERGENT B5 ;  /* 0x0000000000057941 */ /* 0x000fea0003800200 */
.L_x_23:
[----:B------:R-:W-:Y:S01]  /*1000*/  IADD3 R4, P3, PT, -R14, R43, RZ ;  /* 0x0000002b0e047210 */ /* 0x000fe20007f7e1ff */
[----:B------:R-:W-:Y:S03]  /*1010*/  BSSY.RECONVERGENT B5, `(.L_x_26) ;  /* 0x0000020000057945 */ /* 0x000fe60003800200 */
[----:B------:R-:W-:Y:S01]  /*1020*/  ISETP.GT.U32.AND P2, PT, R4, 0x10, PT ;  /* 0x000000100400780c */ /* 0x000fe20003f44070 */
[----:B------:R-:W-:-:S05]  /*1030*/  IMAD.X R4, R40, 0x1, ~R13, P3 ;  /* 0x0000000128047824 */ /* 0x000fca00018e0e0d */
[----:B------:R-:W-:-:S13]  /*1040*/  ISETP.GT.AND.EX P2, PT, R4, RZ, PT, P2 ;  /* 0x000000ff0400720c */ /* 0x000fda0003f44320 */
[----:B------:R-:W-:Y:S05]  /*1050*/  @!P2 BRA `(.L_x_27) ;  /* 0x00000000006ca947 */ /* 0x000fea0003800000 */
[----:B------:R-:W2:Y:S04]  /*1060*/  LDG.E R5, desc[UR36][R8.64+-0x4] ;  /* 0xfffffc2408057981 */ /* 0x000ea8000c1e1900 */
[----:B--2---:R1:W-:Y:S04]  /*1070*/  STG.E desc[UR36][R6.64+-0x4], R5 ;  /* 0xfffffc0506007986 */ /* 0x0043e8000c101924 */
[----:B------:R-:W2:Y:S04]  /*1080*/  LDG.E R11, desc[UR36][R8.64+-0x8] ;  /* 0xfffff824080b7981 */ /* 0x000ea8000c1e1900 */
[----:B--2---:R2:W-:Y:S04]  /*1090*/  STG.E desc[UR36][R6.64+-0x8], R11 ;  /* 0xfffff80b06007986 */ /* 0x0045e8000c101924 */
[----:B------:R-:W3:Y:S04]  /*10a0*/  LDG.E R41, desc[UR36][R8.64+-0xc] ;  /* 0xfffff42408297981 */ /* 0x000ee8000c1e1900 */
[----:B---3--:R-:W-:Y:S04]  /*10b0*/  STG.E desc[UR36][R6.64+-0xc], R41 ;  /* 0xfffff42906007986 */ /* 0x008fe8000c101924 */
[----:B0-----:R-:W3:Y:S04]  /*10c0*/  LDG.E R45, desc[UR36][R8.64+-0x10] ;  /* 0xfffff024082d7981 */ /* 0x001ee8000c1e1900 */
[----:B---3--:R0:W-:Y:S04]  /*10d0*/  STG.E desc[UR36][R6.64+-0x10], R45 ;  /* 0xfffff02d06007986 */ /* 0x0081e8000c101924 */
[----:B------:R-:W3:Y:S04]  /*10e0*/  LDG.E R4, desc[UR36][R8.64+-0x14] ;  /* 0xffffec2408047981 */ /* 0x000ee8000c1e1900 */
[----:B---3--:R-:W-:Y:S04]  /*10f0*/  STG.E desc[UR36][R6.64+-0x14], R4 ;  /* 0xffffec0406007986 */ /* 0x008fe8000c101924 */
[----:B------:R-:W3:Y:S04]  /*1100*/  LDG.E R10, desc[UR36][R8.64+-0x18] ;  /* 0xffffe824080a7981 */ /* 0x000ee8000c1e1900 */
[----:B---3--:R-:W-:Y:S04]  /*1110*/  STG.E desc[UR36][R6.64+-0x18], R10 ;  /* 0xffffe80a06007986 */ /* 0x008fe8000c101924 */
[----:B-1----:R-:W3:Y:S01]  /*1120*/  LDG.E R5, desc[UR36][R8.64+-0x1c] ;  /* 0xffffe42408057981 */ /* 0x002ee2000c1e1900 */
[----:B------:R-:W-:-:S02]  /*1130*/  IADD3 R42, P3, PT, R8, -0x20, RZ ;  /* 0xffffffe0082a7810 */ /* 0x000fc40007f7e0ff */
[----:B------:R-:W-:Y:S01]  /*1140*/  IADD3 R36, P4, PT, R6, -0x20, RZ ;  /* 0xffffffe006247810 */ /* 0x000fe20007f9e0ff */
[----:B---3--:R-:W-:Y:S04]  /*1150*/  STG.E desc[UR36][R6.64+-0x1c], R5 ;  /* 0xffffe40506007986 */ /* 0x008fe8000c101924 */
[----:B--2---:R1:W2:Y:S01]  /*1160*/  LDG.E R11, desc[UR36][R8.64+-0x20] ;  /* 0xffffe024080b7981 */ /* 0x0042a2000c1e1900 */
[----:B0-----:R-:W-:Y:S02]  /*1170*/  IADD3.X R45, PT, PT, R9, -0x1, RZ, P3, !PT ;  /* 0xffffffff092d7810 */ /* 0x001fe40001ffe4ff */
[----:B------:R-:W-:Y:S02]  /*1180*/  IADD3.X R41, PT, PT, R7, -0x1, RZ, P4, !PT ;  /* 0xffffffff07297810 */ /* 0x000fe400027fe4ff */
[----:B------:R-:W-:-:S02]  /*1190*/  IADD3 R43, P2, PT, R43, -0x20, RZ ;  /* 0xffffffe02b2b7810 */ /* 0x000fc40007f5e0ff */
[----:B------:R-:W-:Y:S02]  /*11a0*/  PLOP3.LUT P0, PT, PT, PT, PT, 0x8, 0x80 ;  /* 0x000000000080781c */ /* 0x000fe40003f0e170 */
[----:B------:R-:W-:Y:S01]  /*11b0*/  IADD3.X R40, PT, PT, R40, -0x1, RZ, P2, !PT ;  /* 0xffffffff28287810 */ /* 0x000fe200017fe4ff */
[----:B-1----:R-:W-:Y:S02]  /*11c0*/  IMAD.MOV.U32 R8, RZ, RZ, R42 ;  /* 0x000000ffff087224 */ /* 0x002fe400078e002a */
[----:B------:R-:W-:Y:S01]  /*11d0*/  IMAD.MOV.U32 R9, RZ, RZ, R45 ;  /* 0x000000ffff097224 */ /* 0x000fe200078e002d */
[----:B--2---:R0:W-:Y:S02]  /*11e0*/  STG.E desc[UR36][R6.64+-0x20], R11 ;  /* 0xffffe00b06007986 */ /* 0x0041e4000c101924 */
[----:B0-----:R-:W-:Y:S02]  /*11f0*/  IMAD.MOV.U32 R6, RZ, RZ, R36 ;  /* 0x000000ffff067224 */ /* 0x001fe400078e0024 */
[----:B------:R-:W-:-:S07]  /*1200*/  IMAD.MOV.U32 R7, RZ, RZ, R41 ;  /* 0x000000ffff077224 */ /* 0x000fce00078e0029 */
.L_x_27:
[----:B------:R-:W-:Y:S05]  /*1210*/  BSYNC.RECONVERGENT B5 ;  /* 0x0000000000057941 */ /* 0x000fea0003800200 */
.L_x_26:
[----:B------:R-:W-:-:S04]  /*1220*/  ISETP.NE.U32.AND P2, PT, R43, R14, PT ;  /* 0x0000000e2b00720c */ /* 0x000fc80003f45070 */
[----:B------:R-:W-:-:S13]  /*1230*/  ISETP.NE.OR.EX P0, PT, R40, R13, P0, P2 ;  /* 0x0000000d2800720c */ /* 0x000fda0000705720 */
[----:B------:R-:W-:Y:S05]  /*1240*/  @!P0 BREAK.RELIABLE B4 ;  /* 0x0000000000048942 */ /* 0x000fea0003800100 */
[----:B------:R-:W-:Y:S05]  /*1250*/  @!P0 BRA `(.L_x_20) ;  /* 0x0000000000588947 */ /* 0x000fea0003800000 */
.L_x_22:
[----:B------:R-:W-:Y:S05]  /*1260*/  BSYNC.RELIABLE B4 ;  /* 0x0000000000047941 */ /* 0x000fea0003800100 */
.L_x_21:
[----:B-1----:R-:W2:Y:S04]  /*1270*/  LDG.E R5, desc[UR36][R8.64+-0x4] ;  /* 0xfffffc2408057981 */ /* 0x002ea8000c1e1900 */
[----:B--2---:R-:W-:Y:S04]  /*1280*/  STG.E desc[UR36][R6.64+-0x4], R5 ;  /* 0xfffffc0506007986 */ /* 0x004fe8000c101924 */
[----:B------:R-:W2:Y:S04]  /*1290*/  LDG.E R11, desc[UR36][R8.64+-0x8] ;  /* 0xfffff824080b7981 */ /* 0x000ea8000c1e1900 */
[----:B--2---:R1:W-:Y:S04]  /*12a0*/  STG.E desc[UR36][R6.64+-0x8], R11 ;  /* 0xfffff80b06007986 */ /* 0x0043e8000c101924 */
[----:B------:R-:W2:Y:S01]  /*12b0*/  LDG.E R41, desc[UR36][R8.64+-0xc] ;  /* 0xfffff42408297981 */ /* 0x000ea2000c1e1900 */
[----:B------:R-:W-:-:S04]  /*12c0*/  IADD3 R43, P0, PT, R43, -0x10, RZ ;  /* 0xfffffff02b2b7810 */ /* 0x000fc80007f1e0ff */
[----:B------:R-:W-:Y:S02]  /*12d0*/  IADD3.X R40, PT, PT, R40, -0x1, RZ, P0, !PT ;  /* 0xffffffff28287810 */ /* 0x000fe400007fe4ff */
[----:B------:R-:W-:-:S04]  /*12e0*/  ISETP.NE.U32.AND P0, PT, R14, R43, PT ;  /* 0x0000002b0e00720c */ /* 0x000fc80003f05070 */
[----:B------:R-:W-:Y:S01]  /*12f0*/  ISETP.NE.AND.EX P0, PT, R13, R40, PT, P0 ;  /* 0x000000280d00720c */ /* 0x000fe20003f05300 */
[----:B--2---:R-:W-:Y:S04]  /*1300*/  STG.E desc[UR36][R6.64+-0xc], R41 ;  /* 0xfffff42906007986 */ /* 0x004fe8000c101924 */
[----:B0-----:R0:W2:Y:S01]  /*1310*/  LDG.E R45, desc[UR36][R8.64+-0x10] ;  /* 0xfffff024082d7981 */ /* 0x0010a2000c1e1900 */
[----:B------:R-:W-:Y:S02]  /*1320*/  IADD3 R10, P2, PT, R8, -0x10, RZ ;  /* 0xfffffff0080a7810 */ /* 0x000fe40007f5e0ff */
[----:B------:R-:W-:Y:S02]  /*1330*/  IADD3 R4, P3, PT, R6, -0x10, RZ ;  /* 0xfffffff006047810 */ /* 0x000fe40007f7e0ff */
[----:B-1----:R-:W-:-:S02]  /*1340*/  IADD3.X R11, PT, PT, R9, -0x1, RZ, P2, !PT ;  /* 0xffffffff090b7810 */ /* 0x002fc400017fe4ff */
[----:B------:R-:W-:Y:S01]  /*1350*/  IADD3.X R5, PT, PT, R7, -0x1, RZ, P3, !PT ;  /* 0xffffffff07057810 */ /* 0x000fe20001ffe4ff */
[----:B0-----:R-:W-:Y:S02]  /*1360*/  IMAD.MOV.U32 R8, RZ, RZ, R10 ;  /* 0x000000ffff087224 */ /* 0x001fe400078e000a */
[----:B------:R-:W-:Y:S01]  /*1370*/  IMAD.MOV.U32 R9, RZ, RZ, R11 ;  /* 0x000000ffff097224 */ /* 0x000fe200078e000b */
[----:B--2---:R0:W-:Y:S02]  /*1380*/  STG.E desc[UR36][R6.64+-0x10], R45 ;  /* 0xfffff02d06007986 */ /* 0x0041e4000c101924 */
[----:B0-----:R-:W-:Y:S02]  /*1390*/  IMAD.MOV.U32 R6, RZ, RZ, R4 ;  /* 0x000000ffff067224 */ /* 0x001fe400078e0004 */
[----:B------:R-:W-:Y:S01]  /*13a0*/  IMAD.MOV.U32 R7, RZ, RZ, R5 ;  /* 0x000000ffff077224 */ /* 0x000fe200078e0005 */
[----:B------:R-:W-:Y:S06]  /*13b0*/  @P0 BRA `(.L_x_21) ;  /* 0xfffffffc00ac0947 */ /* 0x000fec000383ffff */
.L_x_20:
[----:B------:R-:W-:Y:S05]  /*13c0*/  BSYNC.RECONVERGENT B3 ;  /* 0x0000000000037941 */ /* 0x000fea0003800200 */
.L_x_19:
[----:B------:R2:W-:Y:S02]  /*13d0*/  STG.E desc[UR36][R2.64], R33 ;  /* 0x0000002102007986 */ /* 0x0005e4000c101924 */
.L_x_16:
[----:B------:R-:W-:Y:S05]  /*13e0*/  BSYNC.RECONVERGENT B0 ;  /* 0x0000000000007941 */ /* 0x000fea0003800200 */
.L_x_11:
[----:B------:R-:W-:Y:S01]  /*13f0*/  IADD3 R12, P0, PT, R12, 0x4, RZ ;  /* 0x000000040c0c7810 */ /* 0x000fe20007f1e0ff */
[----:B------:R-:W-:Y:S01]  /*1400*/  IMAD.MOV.U32 R10, RZ, RZ, R32 ;  /* 0x000000ffff0a7224 */ /* 0x000fe200078e0020 */
[----:B------:R-:W-:Y:S01]  /*1410*/  IADD3 R39, P2, PT, R39, 0x1, RZ ;  /* 0x0000000127277810 */ /* 0x000fe20007f5e0ff */
[----:B------:R-:W-:Y:S02]  /*1420*/  IMAD.MOV.U32 R11, RZ, RZ, R35 ;  /* 0x000000ffff0b7224 */ /* 0x000fe400078e0023 */
[----:B------:R-:W-:Y:S01]  /*1430*/  IMAD.X R0, RZ, RZ, R0, P0 ;  /* 0x000000ffff007224 */ /* 0x000fe200000e0600 */
[----:B------:R-:W-:Y:S01]  /*1440*/  ISETP.NE.U32.AND P0, PT, R12, R21, PT ;  /* 0x000000150c00720c */ /* 0x000fe20003f05070 */
[----:B------:R-:W-:Y:S02]  /*1450*/  IMAD.MOV.U32 R41, RZ, RZ, R34 ;  /* 0x000000ffff297224 */ /* 0x000fe400078e0022 */
[----:B------:R-:W-:Y:S01]  /*1460*/  IMAD.MOV.U32 R36, RZ, RZ, R37 ;  /* 0x000000ffff247224 */ /* 0x000fe200078e0025 */
[----:B------:R-:W-:Y:S01]  /*1470*/  ISETP.NE.AND.EX P0, PT, R0, R15, PT, P0 ;  /* 0x0000000f0000720c */ /* 0x000fe20003f05300 */
[----:B------:R-:W-:-:S12]  /*1480*/  IMAD.X R38, RZ, RZ, R38, P2 ;  /* 0x000000ffff267224 */ /* 0x000fd800010e0626 */
[----:B------:R-:W-:Y:S05]  /*1490*/  @P0 BRA `(.L_x_28) ;  /* 0xfffffff000900947 */ /* 0x000fea000383ffff */
.L_x_10:
[----:B------:R-:W-:Y:S05]  /*14a0*/  BSYNC.RECONVERGENT B1 ;  /* 0x0000000000017941 */ /* 0x000fea0003800200 */
.L_x_9:
[----:B--2---:R-:W-:-:S05]  /*14b0*/  IADD3 R2, P0, PT, R2, 0x80, RZ ;  /* 0x0000008002027810 */ /* 0x004fca0007f1e0ff */
[----:B0-----:R-:W-:Y:S01]  /*14c0*/  IMAD.X R7, RZ, RZ, R3, P0 ;  /* 0x000000ffff077224 */ /* 0x001fe200000e0603 */
[----:B------:R-:W-:Y:S07]  /*14d0*/  @!P1 BRA `(.L_x_29) ;  /* 0xfffffff000209947 */ /* 0x000fee000383ffff */
.L_x_8:
[----:B------:R-:W-:Y:S05]  /*14e0*/  BSYNC.RECONVERGENT B2 ;  /* 0x0000000000027941 */ /* 0x000fea0003800200 */
.L_x_7:
[----:B------:R-:W-:Y:S01]  /*14f0*/  ISETP.GE.U32.AND P0, PT, R28, 0x21, PT ;  /* 0x000000211c00780c */ /* 0x000fe20003f06070 */
[----:B------:R-:W-:Y:S04]  /*1500*/  BSSY.RECONVERGENT B7, `(.L_x_30) ;  /* 0x000025a000077945 */ /* 0x000fe80003800200 */
[----:B------:R-:W-:Y:S01]  /*1510*/  BSSY.RELIABLE B6, `(.L_x_31) ;  /* 0x0000252000067945 */ /* 0x000fe20003800100 */
[----:B------:R-:W-:-:S13]  /*1520*/  ISETP.GE.AND.EX P0, PT, R29, RZ, PT, P0 ;  /* 0x000000ff1d00720c */ /* 0x000fda0003f06300 */
[----:B------:R-:W-:Y:S05]  /*1530*/  @!P0 BRA `(.L_x_32) ;  /* 0x00000024002c8947 */ /* 0x000fea0003800000 */
[----:B------:R-:W-:Y:S01]  /*1540*/  BSSY.RECONVERGENT B2, `(.L_x_33) ;  /* 0x0000206000027945 */ /* 0x000fe20003800200 */
[----:B------:R-:W-:Y:S01]  /*1550*/  PLOP3.LUT P0, PT, PT, PT, PT, 0x8, 0x80 ;  /* 0x000000000080781c */ /* 0x000fe20003f0e170 */
[----:B------:R-:W-:Y:S02]  /*1560*/  IMAD.MOV.U32 R3, RZ, RZ, 0x20 ;  /* 0x00000020ff037424 */ /* 0x000fe400078e00ff */
[----:B------:R-:W-:-:S10]  /*1570*/  IMAD.MOV.U32 R0, RZ, RZ, RZ ;  /* 0x000000ffff007224 */ /* 0x000fd400078e00ff */
.L_x_67:
[----:B------:R-:W-:Y:S01]  /*1580*/  BSSY.RECONVERGENT B1, `(.L_x_34) ;  /* 0x00001f7000017945 */ /* 0x000fe20003800200 */
[----:B------:R-:W-:-:S03]  /*1590*/  PLOP3.LUT P1, PT, P0, PT, PT, 0x80, 0x8 ;  /* 0x000000000008781c */ /* 0x000fc6000072f070 */
[----:B------:R-:W-:Y:S10]  /*15a0*/  @P0 BRA `(.L_x_35) ;  /* 0x0000001000400947 */ /* 0x000ff40003800000 */
[----:B------:R-:W-:Y:S01]  /*15b0*/  ISETP.GT.AND P2, PT, R26, R25, PT ;  /* 0x000000191a00720c */ /* 0x000fe20003f44270 */
[----:B------:R-:W-:-:S12]  /*15c0*/  BSSY.RECONVERGENT B0, `(.L_x_36) ;  /* 0x000010d000007945 */ /* 0x000fd80003800200 */
[----:B------:R-:W-:Y:S05]  /*15d0*/  @!P2 BRA `(.L_x_37) ;  /* 0x00000010002ca947 */ /* 0x000fea0003800000 */
[----:B------:R-:W0:Y:S01]  /*15e0*/  LDC.64 R6, c[0x0][0x388] ;  /* 0x0000e200ff067b82 */ /* 0x000e220000000a00 */
[----:B------:R-:W-:Y:S02]  /*15f0*/  IMAD.MOV.U32 R32, RZ, RZ, R16 ;  /* 0x000000ffff207224 */ /* 0x000fe400078e0010 */
[----:B---3--:R-:W-:Y:S02]  /*1600*/  IMAD.MOV.U32 R33, RZ, RZ, R17 ;  /* 0x000000ffff217224 */ /* 0x008fe400078e0011 */
[----:B------:R-:W-:Y:S02]  /*1610*/  IMAD.MOV.U32 R10, RZ, RZ, R24 ;  /* 0x000000ffff0a7224 */ /* 0x000fe400078e0018 */
[----:B------:R-:W-:Y:S02]  /*1620*/  IMAD.MOV.U32 R2, RZ, RZ, R23 ;  /* 0x000000ffff027224 */ /* 0x000fe400078e0017 */
[----:B0-----:R-:W-:-:S07]  /*1630*/  IMAD.WIDE R6, R25, 0x4, R6 ;  /* 0x0000000419067825 */ /* 0x001fce00078e0206 */
.L_x_51:
[C---:B------:R-:W-:Y:S01]  /*1640*/  IMAD.SHL.U32 R13, R3.reuse, 0x4, RZ ;  /* 0x00000004030d7824 */ /* 0x040fe200078e00ff */
[----:B-1----:R-:W-:Y:S01]  /*1650*/  SHF.L.U64.HI R4, R3, 0x2, R0 ;  /* 0x0000000203047819 */ /* 0x002fe20000010200 */
[----:B------:R-:W-:Y:S01]  /*1660*/  BSSY.RECONVERGENT B3, `(.L_x_38) ;  /* 0x0000044000037945 */ /* 0x000fe20003800200 */
[----:B------:R-:W-:Y:S02]  /*1670*/  IMAD.MOV.U32 R12, RZ, RZ, R10 ;  /* 0x000000ffff0c7224 */ /* 0x000fe400078e000a */
[----:B------:R-:W-:Y:S01]  /*1680*/  IADD3 R21, P3, PT, R13, R32, RZ ;  /* 0x000000200d157210 */ /* 0x000fe20007f7e0ff */
[----:B------:R-:W-:-:S03]  /*1690*/  IMAD.MOV.U32 R29, RZ, RZ, R2 ;  /* 0x000000ffff1d7224 */ /* 0x000fc600078e0002 */
[----:B------:R-:W-:Y:S01]  /*16a0*/  ISETP.LT.U32.AND P2, PT, R21, R18, PT ;  /* 0x000000121500720c */ /* 0x000fe20003f41070 */
[----:B------:R-:W-:-:S05]  /*16b0*/  IMAD.X R15, R4, 0x1, R33, P3 ;  /* 0x00000001040f7824 */ /* 0x000fca00018e0621 */
[----:B------:R-:W-:-:S04]  /*16c0*/  ISETP.LT.U32.AND.EX P2, PT, R15, R19, PT, P2 ;  /* 0x000000130f00720c */ /* 0x000fc80003f41120 */
[-C--:B------:R-:W-:Y:S02]  /*16d0*/  SEL R35, R21, R18.reuse, P2 ;  /* 0x0000001215237207 */ /* 0x080fe40001000000 */
[----:B------:R-:W-:Y:S02]  /*16e0*/  SEL R22, R15, R19, P2 ;  /* 0x000000130f167207 */ /* 0x000fe40001000000 */
[----:B------:R-:W-:Y:S01]  /*16f0*/  IADD3 R5, P3, PT, R35, R13, RZ ;  /* 0x0000000d23057210 */ /* 0x000fe20007f7e0ff */
[----:B------:R-:W-:Y:S01]  /*1700*/  IMAD.MOV.U32 R8, RZ, RZ, R35 ;  /* 0x000000ffff087224 */ /* 0x000fe200078e0023 */
[----:B------:R-:W-:Y:S01]  /*1710*/  ISETP.EQ.U32.AND P4, PT, R32, R35, PT ;  /* 0x000000232000720c */ /* 0x000fe20003f82070 */
[----:B------:R-:W-:Y:S01]  /*1720*/  IMAD.MOV.U32 R9, RZ, RZ, R22 ;  /* 0x000000ffff097224 */ /* 0x000fe200078e0016 */
[----:B------:R-:W-:Y:S01]  /*1730*/  ISETP.LT.U32.AND P2, PT, R5, R18, PT ;  /* 0x000000120500720c */ /* 0x000fe20003f41070 */
[----:B------:R-:W-:Y:S01]  /*1740*/  IMAD.X R37, R22, 0x1, R4, P3 ;  /* 0x0000000116257824 */ /* 0x000fe200018e0604 */
[----:B------:R-:W-:-:S02]  /*1750*/  IADD3 R13, P6, PT, R13, R6, RZ ;  /* 0x000000060d0d7210 */ /* 0x000fc40007fde0ff */
[-C--:B------:R-:W-:Y:S02]  /*1760*/  ISETP.GE.U32.AND P3, PT, R21, R18.reuse, PT ;  /* 0x000000121500720c */ /* 0x080fe40003f66070 */
[-C--:B------:R-:W-:Y:S01]  /*1770*/  ISETP.LT.U32.AND.EX P2, PT, R37, R19.reuse, PT, P2 ;  /* 0x000000132500720c */ /* 0x080fe20003f41120 */
[----:B------:R-:W-:Y:S01]  /*1780*/  IMAD.X R11, R4, 0x1, R7, P6 ;  /* 0x00000001040b7824 */ /* 0x000fe200030e0607 */
[-C--:B------:R-:W-:Y:S02]  /*1790*/  ISETP.GE.U32.AND.EX P3, PT, R15, R19.reuse, PT, P3 ;  /* 0x000000130f00720c */ /* 0x080fe40003f66130 */
[----:B------:R-:W-:Y:S02]  /*17a0*/  SEL R28, R5, R18, P2 ;  /* 0x00000012051c7207 */ /* 0x000fe40001000000 */
[----:B------:R-:W-:Y:S02]  /*17b0*/  SEL R37, R37, R19, P2 ;  /* 0x0000001325257207 */ /* 0x000fe40001000000 */
[----:B------:R-:W-:-:S02]  /*17c0*/  ISETP.NE.U32.AND P5, PT, R35, R28, PT ;  /* 0x0000001c2300720c */ /* 0x000fc40003fa5070 */
[----:B------:R-:W-:Y:S02]  /*17d0*/  ISETP.GE.U32.AND P2, PT, R21, R18, PT ;  /* 0x000000121500720c */ /* 0x000fe40003f46070 */
[----:B------:R-:W-:Y:S02]  /*17e0*/  ISETP.NE.AND.EX P5, PT, R22, R37, PT, P5 ;  /* 0x000000251600720c */ /* 0x000fe40003fa5350 */
[-C--:B------:R-:W-:Y:S02]  /*17f0*/  ISETP.GE.U32.AND.EX P2, PT, R15, R19.reuse, PT, P2 ;  /* 0x000000130f00720c */ /* 0x080fe40003f46120 */
[----:B------:R-:W-:Y:S02]  /*1800*/  ISETP.EQ.OR.EX P4, PT, R33, R22, !P5, P4 ;  /* 0x000000162100720c */ /* 0x000fe40006f82740 */
[----:B------:R-:W-:Y:S02]  /*1810*/  SEL R14, R13, R18, !P3 ;  /* 0x000000120d0e7207 */ /* 0x000fe40005800000 */
[----:B------:R-:W-:-:S09]  /*1820*/  SEL R20, R11, R19, !P3 ;  /* 0x000000130b147207 */ /* 0x000fd20005800000 */
[----:B------:R-:W-:Y:S05]  /*1830*/  @P4 BRA `(.L_x_39) ;  /* 0x0000000000984947 */ /* 0x000fea0003800000 */
[--C-:B------:R-:W-:Y:S02]  /*1840*/  IMAD.MOV.U32 R41, RZ, RZ, R35.reuse ;  /* 0x000000ffff297224 */ /* 0x100fe400078e0023 */
[--C-:B------:R-:W-:Y:S02]  /*1850*/  IMAD.MOV.U32 R36, RZ, RZ, R22.reuse ;  /* 0x000000ffff247224 */ /* 0x100fe400078e0016 */
[----:B------:R-:W-:Y:S02]  /*1860*/  IMAD.MOV.U32 R8, RZ, RZ, R35 ;  /* 0x000000ffff087224 */ /* 0x000fe400078e0023 */
[----:B------:R-:W-:Y:S02]  /*1870*/  IMAD.MOV.U32 R9, RZ, RZ, R22 ;  /* 0x000000ffff097224 */ /* 0x000fe400078e0016 */
[----:B------:R-:W-:Y:S02]  /*1880*/  IMAD.MOV.U32 R34, RZ, RZ, R32 ;  /* 0x000000ffff227224 */ /* 0x000fe400078e0020 */
[----:B------:R-:W-:-:S02]  /*1890*/  IMAD.MOV.U32 R39, RZ, RZ, R33 ;  /* 0x000000ffff277224 */ /* 0x000fc400078e0021 */
[----:B------:R-:W-:Y:S02]  /*18a0*/  IMAD.MOV.U32 R12, RZ, RZ, R10 ;  /* 0x000000ffff0c7224 */ /* 0x000fe400078e000a */
[----:B------:R-:W-:-:S07]  /*18b0*/  IMAD.MOV.U32 R29, RZ, RZ, R2 ;  /* 0x000000ffff1d7224 */ /* 0x000fce00078e0002 */
.L_x_40:
[----:B------:R-:W-:Y:S02]  /*18c0*/  IMAD.MOV.U32 R4, RZ, RZ, R8 ;  /* 0x000000ffff047224 */ /* 0x000fe400078e0008 */
[----:B------:R-:W-:-:S05]  /*18d0*/  IMAD.MOV.U32 R5, RZ, RZ, R9 ;  /* 0x000000ffff057224 */ /* 0x000fca00078e0009 */
[----:B------:R0:W2:Y:S02]  /*18e0*/  LDG.E R43, desc[UR36][R4.64] ;  /* 0x00000024042b7981 */ /* 0x0000a4000c1e1900 */
[----:B0-----:R-:W-:Y:S02]  /*18f0*/  IMAD.MOV.U32 R4, RZ, RZ, R32 ;  /* 0x000000ffff047224 */ /* 0x001fe400078e0020 */
[----:B------:R-:W-:-:S05]  /*1900*/  IMAD.MOV.U32 R5, RZ, RZ, R33 ;  /* 0x000000ffff057224 */ /* 0x000fca00078e0021 */
[----:B------:R0:W2:Y:S02]  /*1910*/  LDG.E R38, desc[UR36][R4.64] ;  /* 0x0000002404267981 */ /* 0x0000a4000c1e1900 */
[----:B0-----:R-:W-:Y:S02]  /*1920*/  IMAD.MOV.U32 R4, RZ, RZ, R12 ;  /* 0x000000ffff047224 */ /* 0x001fe400078e000c */
[----:B------:R-:W-:Y:S01]  /*1930*/  IMAD.MOV.U32 R5, RZ, RZ, R29 ;  /* 0x000000ffff057224 */ /* 0x000fe200078e001d */
[----:B--2---:R-:W-:-:S13]  /*1940*/  ISETP.GE.AND P5, PT, R43, R38, PT ;  /* 0x000000262b00720c */ /* 0x004fda0003fa6270 */
[----:B------:R-:W-:Y:S01]  /*1950*/  @!P5 IADD3 R41, P3, PT, R41, 0x4, RZ ;  /* 0x000000042929d810 */ /* 0x000fe20007f7e0ff */
[----:B------:R0:W-:Y:S01]  /*1960*/  @!P5 ST.E desc[UR36][R4.64], R43 ;  /* 0x0000002b0400d985 */ /* 0x0001e2000c101924 */
[----:B------:R-:W-:Y:S02]  /*1970*/  @!P5 IADD3 R8, P4, PT, R8, 0x4, RZ ;  /* 0x000000040808d810 */ /* 0x000fe40007f9e0ff */
[----:B------:R-:W-:Y:S01]  /*1980*/  @!P5 IADD3 R14, P6, PT, R14, 0x4, RZ ;  /* 0x000000040e0ed810 */ /* 0x000fe20007fde0ff */
[----:B------:R-:W-:Y:S01]  /*1990*/  @!P5 IMAD.X R36, RZ, RZ, R36, P3 ;  /* 0x000000ffff24d224 */ /* 0x000fe200018e0624 */
[----:B------:R-:W-:Y:S01]  /*19a0*/  @P5 IADD3 R34, P3, PT, R34, 0x4, RZ ;  /* 0x0000000422225810 */ /* 0x000fe20007f7e0ff */
[----:B------:R-:W-:Y:S01]  /*19b0*/  @!P5 IMAD.X R9, RZ, RZ, R9, P4 ;  /* 0x000000ffff09d224 */ /* 0x000fe200020e0609 */
[----:B------:R-:W-:Y:S01]  /*19c0*/  @P5 IADD3 R32, P4, PT, R32, 0x4, RZ ;  /* 0x0000000420205810 */ /* 0x000fe20007f9e0ff */
[----:B------:R0:W-:Y:S01]  /*19d0*/  @P5 ST.E desc[UR36][R4.64], R38 ;  /* 0x0000002604005985 */ /* 0x0001e2000c101924 */
[----:B------:R-:W-:Y:S01]  /*19e0*/  @!P5 IMAD.X R20, RZ, RZ, R20, P6 ;  /* 0x000000ffff14d224 */ /* 0x000fe200030e0614 */
[----:B------:R-:W-:Y:S01]  /*19f0*/  IADD3 R12, P6, PT, R4, 0x4, RZ ;  /* 0x00000004040c7810 */ /* 0x000fe20007fde0ff */
[----:B------:R-:W-:Y:S01]  /*1a00*/  @P5 IMAD.X R39, RZ, RZ, R39, P3 ;  /* 0x000000ffff275224 */ /* 0x000fe200018e0627 */
[----:B------:R-:W-:Y:S01]  /*1a10*/  ISETP.NE.U32.AND P3, PT, R34, R35, PT ;  /* 0x000000232200720c */ /* 0x000fe20003f65070 */
[----:B------:R-:W-:Y:S01]  /*1a20*/  @P5 IMAD.X R33, RZ, RZ, R33, P4 ;  /* 0x000000ffff215224 */ /* 0x000fe200020e0621 */
[----:B------:R-:W-:Y:S01]  /*1a30*/  ISETP.NE.U32.AND P4, PT, R41, R28, PT ;  /* 0x0000001c2900720c */ /* 0x000fe20003f85070 */
[----:B------:R-:W-:Y:S01]  /*1a40*/  IMAD.X R29, RZ, RZ, R5, P6 ;  /* 0x000000ffff1d7224 */ /* 0x000fe200030e0605 */
[----:B------:R-:W-:-:S02]  /*1a50*/  ISETP.NE.AND.EX P3, PT, R39, R22, PT, P3 ;  /* 0x000000162700720c */ /* 0x000fc40003f65330 */
[----:B------:R-:W-:Y:S02]  /*1a60*/  ISETP.NE.AND.EX P4, PT, R36, R37, PT, P4 ;  /* 0x000000252400720c */ /* 0x000fe40003f85340 */
[----:B------:R-:W-:-:S05]  /*1a70*/  @P5 IADD3 R6, P6, PT, R6, 0x4, RZ ;  /* 0x0000000406065810 */ /* 0x000fca0007fde0ff */
[----:B------:R-:W-:-:S06]  /*1a80*/  @P5 IMAD.X R7, RZ, RZ, R7, P6 ;  /* 0x000000ffff075224 */ /* 0x000fcc00030e0607 */
[----:B0-----:R-:W-:Y:S05]  /*1a90*/  @P4 BRA P3, `(.L_x_40) ;  /* 0xfffffffc00884947 */ /* 0x001fea000183ffff */
.L_x_39:
[----:B------:R-:W-:Y:S05]  /*1aa0*/  BSYNC.RECONVERGENT B3 ;  /* 0x0000000000037941 */ /* 0x000fea0003800200 */
.L_x_38:
[----:B------:R-:W-:Y:S01]  /*1ab0*/  SEL R35, R13, R18, !P2 ;  /* 0x000000120d237207 */ /* 0x000fe20005000000 */
[----:B------:R-:W-:Y:S01]  /*1ac0*/  BSSY.RECONVERGENT B3, `(.L_x_41) ;  /* 0x0000053000037945 */ /* 0x000fe20003800200 */
[----:B------:R-:W-:Y:S02]  /*1ad0*/  SEL R22, R11, R19, !P2 ;  /* 0x000000130b167207 */ /* 0x000fe40005000000 */
[----:B------:R-:W-:-:S05]  /*1ae0*/  IADD3 R35, P3, PT, -R6, R35, RZ ;  /* 0x0000002306237210 */ /* 0x000fca0007f7e1ff */
[----:B------:R-:W-:-:S05]  /*1af0*/  IMAD.X R22, R22, 0x1, ~R7, P3 ;  /* 0x0000000116167824 */ /* 0x000fca00018e0e07 */
[--C-:B------:R-:W-:Y:S02]  /*1b00*/  SHF.R.S64 R34, R35, 0x2, R22.reuse ;  /* 0x0000000223227819 */ /* 0x100fe40000001016 */
[----:B------:R-:W-:Y:S02]  /*1b10*/  SHF.R.S32.HI R28, RZ, 0x2, R22 ;  /* 0x00000002ff1c7819 */ /* 0x000fe40000011416 */
[----:B------:R-:W-:-:S04]  /*1b20*/  ISETP.GE.U32.AND P3, PT, R34, 0x1, PT ;  /* 0x000000012200780c */ /* 0x000fc80003f66070 */
[----:B------:R-:W-:-:S13]  /*1b30*/  ISETP.GE.AND.EX P3, PT, R28, RZ, PT, P3 ;  /* 0x000000ff1c00720c */ /* 0x000fda0003f66330 */
[----:B------:R-:W-:Y:S05]  /*1b40*/  @!P3 BRA `(.L_x_42) ;  /* 0x000000040028b947 */ /* 0x000fea0003800000 */
[C---:B------:R-:W-:Y:S01]  /*1b50*/  LOP3.LUT R4, R34.reuse, 0x3, RZ, 0xc0, !PT ;  /* 0x0000000322047812 */ /* 0x040fe200078ec0ff */
[----:B------:R-:W-:Y:S01]  /*1b60*/  BSSY.RECONVERGENT B4, `(.L_x_43) ;  /* 0x0000032000047945 */ /* 0x000fe20003800200 */
[----:B------:R-:W-:Y:S01]  /*1b70*/  ISETP.GE.U32.AND P3, PT, R34, 0x4, PT ;  /* 0x000000042200780c */ /* 0x000fe20003f66070 */
[----:B------:R-:W-:Y:S01]  /*1b80*/  IMAD.MOV.U32 R40, RZ, RZ, R12 ;  /* 0x000000ffff287224 */ /* 0x000fe200078e000c */
[----:B------:R-:W-:Y:S01]  /*1b90*/  ISETP.NE.U32.AND P4, PT, R4, RZ, PT ;  /* 0x000000ff0400720c */ /* 0x000fe20003f85070 */
[----:B------:R-:W-:Y:S01]  /*1ba0*/  IMAD.MOV.U32 R42, RZ, RZ, R29 ;  /* 0x000000ffff2a7224 */ /* 0x000fe200078e001d */
[----:B------:R-:W-:Y:S01]  /*1bb0*/  ISETP.GE.U32.AND.EX P3, PT, R28, RZ, PT, P3 ;  /* 0x000000ff1c00720c */ /* 0x000fe20003f66130 */
[----:B------:R-:W-:Y:S01]  /*1bc0*/  IMAD.MOV.U32 R36, RZ, RZ, R32 ;  /* 0x000000ffff247224 */ /* 0x000fe200078e0020 */
[----:B------:R-:W-:Y:S01]  /*1bd0*/  ISETP.NE.AND.EX P4, PT, RZ, RZ, PT, P4 ;  /* 0x000000ffff00720c */ /* 0x000fe20003f85340 */
[----:B------:R-:W-:Y:S02]  /*1be0*/  IMAD.MOV.U32 R45, RZ, RZ, R33 ;  /* 0x000000ffff2d7224 */ /* 0x000fe400078e0021 */
[----:B------:R-:W-:-:S02]  /*1bf0*/  IMAD.MOV.U32 R37, RZ, RZ, R34 ;  /* 0x000000ffff257224 */ /* 0x000fc400078e0022 */
[----:B------:R-:W-:-:S08]  /*1c00*/  IMAD.MOV.U32 R38, RZ, RZ, R28 ;  /* 0x000000ffff267224 */ /* 0x000fd000078e001c */
[----:B------:R-:W-:Y:S05]  /*1c10*/  @!P4 BRA `(.L_x_44) ;  /* 0x000000000098c947 */ /* 0x000fea0003800000 */
[----:B------:R-:W-:Y:S02]  /*1c20*/  IMAD.MOV.U32 R4, RZ, RZ, R32 ;  /* 0x000000ffff047224 */ /* 0x000fe400078e0020 */
[----:B------:R-:W-:-:S05]  /*1c30*/  IMAD.MOV.U32 R5, RZ, RZ, R33 ;  /* 0x000000ffff057224 */ /* 0x000fca00078e0021 */
[----:B------:R0:W2:Y:S01]  /*1c40*/  LDG.E R7, desc[UR36][R4.64] ;  /* 0x0000002404077981 */ /* 0x0000a2000c1e1900 */
[----:B------:R-:W-:Y:S02]  /*1c50*/  LOP3.LUT R6, R34, 0x3, RZ, 0xc0, !PT ;  /* 0x0000000322067812 */ /* 0x000fe400078ec0ff */
[----:B------:R-:W-:Y:S02]  /*1c60*/  IADD3 R36, P5, PT, R32, 0x4, RZ ;  /* 0x0000000420247810 */ /* 0x000fe40007fbe0ff */
[----:B------:R-:W-:Y:S02]  /*1c70*/  ISETP.NE.U32.AND P4, PT, R6, 0x1, PT ;  /* 0x000000010600780c */ /* 0x000fe40003f85070 */
[----:B------:R-:W-:Y:S01]  /*1c80*/  IADD3 R40, P6, PT, R12, 0x4, RZ ;  /* 0x000000040c287810 */ /* 0x000fe20007fde0ff */
[----:B------:R-:W-:Y:S01]  /*1c90*/  IMAD.X R45, RZ, RZ, R33, P5 ;  /* 0x000000ffff2d7224 */ /* 0x000fe200028e0621 */
[----:B------:R-:W-:Y:S01]  /*1ca0*/  ISETP.NE.AND.EX P4, PT, RZ, RZ, PT, P4 ;  /* 0x000000ffff00720c */ /* 0x000fe20003f85340 */
[----:B0-----:R-:W-:Y:S01]  /*1cb0*/  IMAD.MOV.U32 R4, RZ, RZ, R12 ;  /* 0x000000ffff047224 */ /* 0x001fe200078e000c */
[----:B------:R-:W-:Y:S01]  /*1cc0*/  IADD3 R37, P5, PT, R34, -0x1, RZ ;  /* 0xffffffff22257810 */ /* 0x000fe20007fbe0ff */
[----:B------:R-:W-:-:S02]  /*1cd0*/  IMAD.MOV.U32 R5, RZ, RZ, R29 ;  /* 0x000000ffff057224 */ /* 0x000fc400078e001d */
[----:B------:R-:W-:Y:S01]  /*1ce0*/  IMAD.X R42, RZ, RZ, R29, P6 ;  /* 0x000000ffff2a7224 */ /* 0x000fe200030e061d */
[----:B------:R-:W-:Y:S02]  /*1cf0*/  IADD3.X R38, PT, PT, R28, -0x1, RZ, P5, !PT ;  /* 0xffffffff1c267810 */ /* 0x000fe40002ffe4ff */
[----:B--2---:R0:W-:Y:S05]  /*1d00*/  ST.E desc[UR36][R4.64], R7 ;  /* 0x0000000704007985 */ /* 0x0041ea000c101924 */
[----:B------:R-:W-:Y:S05]  /*1d10*/  @!P4 BRA `(.L_x_44) ;  /* 0x000000000058c947 */ /* 0x000fea0003800000 */
[----:B0-----:R-:W-:Y:S02]  /*1d20*/  IMAD.MOV.U32 R4, RZ, RZ, R32 ;  /* 0x000000ffff047224 */ /* 0x001fe400078e0020 */
[----:B------:R-:W-:-:S05]  /*1d30*/  IMAD.MOV.U32 R5, RZ, RZ, R33 ;  /* 0x000000ffff057224 */ /* 0x000fca00078e0021 */
[----:B------:R-:W2:Y:S01]  /*1d40*/  LDG.E R39, desc[UR36][R4.64+0x4] ;  /* 0x0000042404277981 */ /* 0x000ea2000c1e1900 */
[----:B------:R-:W-:Y:S01]  /*1d50*/  ISETP.NE.U32.AND P4, PT, R6, 0x2, PT ;  /* 0x000000020600780c */ /* 0x000fe20003f85070 */
[----:B------:R-:W-:Y:S02]  /*1d60*/  IMAD.MOV.U32 R6, RZ, RZ, R12 ;  /* 0x000000ffff067224 */ /* 0x000fe400078e000c */
[----:B------:R-:W-:Y:S01]  /*1d70*/  IMAD.MOV.U32 R7, RZ, RZ, R29 ;  /* 0x000000ffff077224 */ /* 0x000fe200078e001d */
[----:B------:R-:W-:-:S04]  /*1d80*/  ISETP.NE.AND.EX P4, PT, RZ, RZ, PT, P4 ;  /* 0x000000ffff00720c */ /* 0x000fc80003f85340 */
[----:B--2---:R1:W-:Y:S09]  /*1d90*/  ST.E desc[UR36][R6.64+0x4], R39 ;  /* 0x0000042706007985 */ /* 0x0043f2000c101924 */
[----:B------:R-:W2:Y:S01]  /*1da0*/  @P4 LDG.E R41, desc[UR36][R4.64+0x8] ;  /* 0x0000082404294981 */ /* 0x000ea2000c1e1900 */
[----:B------:R-:W-:-:S02]  /*1db0*/  IADD3 R36, P5, PT, R32, 0x8, RZ ;  /* 0x0000000820247810 */ /* 0x000fc40007fbe0ff */
[----:B------:R-:W-:-:S03]  /*1dc0*/  IADD3 R40, P6, PT, R12, 0x8, RZ ;  /* 0x000000080c287810 */ /* 0x000fc60007fde0ff */
[----:B------:R-:W-:Y:S01]  /*1dd0*/  IMAD.X R45, RZ, RZ, R33, P5 ;  /* 0x000000ffff2d7224 */ /* 0x000fe200028e0621 */
[----:B------:R-:W-:Y:S01]  /*1de0*/  @P4 IADD3 R36, P5, PT, R32, 0xc, RZ ;  /* 0x0000000c20244810 */ /* 0x000fe20007fbe0ff */
[----:B------:R-:W-:-:S04]  /*1df0*/  IMAD.X R42, RZ, RZ, R29, P6 ;  /* 0x000000ffff2a7224 */ /* 0x000fc800030e061d */
[----:B------:R-:W-:Y:S01]  /*1e00*/  @P4 IMAD.X R45, RZ, RZ, R33, P5 ;  /* 0x000000ffff2d4224 */ /* 0x000fe200028e0621 */
[C---:B------:R-:W-:Y:S02]  /*1e10*/  IADD3 R37, P5, PT, R34.reuse, -0x2, RZ ;  /* 0xfffffffe22257810 */ /* 0x040fe40007fbe0ff */
[----:B------:R-:W-:Y:S02]  /*1e20*/  @P4 IADD3 R37, P6, PT, R34, -0x3, RZ ;  /* 0xfffffffd22254810 */ /* 0x000fe40007fde0ff */
[----:B------:R-:W-:Y:S02]  /*1e30*/  IADD3.X R38, PT, PT, R28, -0x1, RZ, P5, !PT ;  /* 0xffffffff1c267810 */ /* 0x000fe40002ffe4ff */
[----:B------:R-:W-:Y:S02]  /*1e40*/  @P4 IADD3 R40, P5, PT, R12, 0xc, RZ ;  /* 0x0000000c0c284810 */ /* 0x000fe40007fbe0ff */
[----:B------:R-:W-:-:S03]  /*1e50*/  @P4 IADD3.X R38, PT, PT, R28, -0x1, RZ, P6, !PT ;  /* 0xffffffff1c264810 */ /* 0x000fc600037fe4ff */
[----:B------:R-:W-:Y:S01]  /*1e60*/  @P4 IMAD.X R42, RZ, RZ, R29, P5 ;  /* 0x000000ffff2a4224 */ /* 0x000fe200028e061d */
[----:B--2---:R1:W-:Y:S07]  /*1e70*/  @P4 ST.E desc[UR36][R6.64+0x8], R41 ;  /* 0x0000082906004985 */ /* 0x0043ee000c101924 */
.L_x_44:
[----:B------:R-:W-:Y:S05]  /*1e80*/  BSYNC.RECONVERGENT B4 ;  /* 0x0000000000047941 */ /* 0x000fea0003800200 */
.L_x_43:
[----:B------:R-:W-:Y:S05]  /*1e90*/  @!P3 BRA `(.L_x_42) ;  /* 0x000000000054b947 */ /* 0x000fea0003800000 */
.L_x_45:
[----:B0-----:R-:W-:Y:S02]  /*1ea0*/  IMAD.MOV.U32 R4, RZ, RZ, R36 ;  /* 0x000000ffff047224 */ /* 0x001fe400078e0024 */
[----:B------:R-:W-:-:S05]  /*1eb0*/  IMAD.MOV.U32 R5, RZ, RZ, R45 ;  /* 0x000000ffff057224 */ /* 0x000fca00078e002d */
[----:B--2---:R-:W2:Y:S01]  /*1ec0*/  LDG.E R33, desc[UR36][R4.64] ;  /* 0x0000002404217981 */ /* 0x004ea2000c1e1900 */
[----:B-1----:R-:W-:Y:S02]  /*1ed0*/  IMAD.MOV.U32 R6, RZ, RZ, R40 ;  /* 0x000000ffff067224 */ /* 0x002fe400078e0028 */
[----:B------:R-:W-:-:S05]  /*1ee0*/  IMAD.MOV.U32 R7, RZ, RZ, R42 ;  /* 0x000000ffff077224 */ /* 0x000fca00078e002a */
[----:B--2---:R2:W-:Y:S04]  /*1ef0*/  ST.E desc[UR36][R6.64], R33 ;  /* 0x0000002106007985 */ /* 0x0045e8000c101924 */
[----:B------:R-:W3:Y:S04]  /*1f00*/  LDG.E R39, desc[UR36][R4.64+0x4] ;  /* 0x0000042404277981 */ /* 0x000ee8000c1e1900 */
[----:B---3--:R2:W-:Y:S04]  /*1f10*/  ST.E desc[UR36][R6.64+0x4], R39 ;  /* 0x0000042706007985 */ /* 0x0085e8000c101924 */
[----:B------:R-:W3:Y:S04]  /*1f20*/  LDG.E R41, desc[UR36][R4.64+0x8] ;  /* 0x0000082404297981 */ /* 0x000ee8000c1e1900 */
[----:B---3--:R2:W-:Y:S04]  /*1f30*/  ST.E desc[UR36][R6.64+0x8], R41 ;  /* 0x0000082906007985 */ /* 0x0085e8000c101924 */
[----:B------:R-:W3:Y:S01]  /*1f40*/  LDG.E R43, desc[UR36][R4.64+0xc] ;  /* 0x00000c24042b7981 */ /* 0x000ee2000c1e1900 */
[----:B------:R-:W-:-:S02]  /*1f50*/  ISETP.GT.U32.AND P3, PT, R37, 0x4, PT ;  /* 0x000000042500780c */ /* 0x000fc40003f64070 */
[----:B------:R-:W-:Y:S02]  /*1f60*/  IADD3 R36, P5, PT, R4, 0x10, RZ ;  /* 0x0000001004247810 */ /* 0x000fe40007fbe0ff */
[----:B------:R-:W-:Y:S02]  /*1f70*/  ISETP.GT.U32.AND.EX P3, PT, R38, RZ, PT, P3 ;  /* 0x000000ff2600720c */ /* 0x000fe40003f64130 */
[----:B------:R-:W-:Y:S01]  /*1f80*/  IADD3 R40, P6, PT, R6, 0x10, RZ ;  /* 0x0000001006287810 */ /* 0x000fe20007fde0ff */
[----:B------:R-:W-:Y:S01]  /*1f90*/  IMAD.X R45, RZ, RZ, R5, P5 ;  /* 0x000000ffff2d7224 */ /* 0x000fe200028e0605 */
[----:B------:R-:W-:-:S03]  /*1fa0*/  IADD3 R37, P4, PT, R37, -0x4, RZ ;  /* 0xfffffffc25257810 */ /* 0x000fc60007f9e0ff */
[----:B------:R-:W-:Y:S01]  /*1fb0*/  IMAD.X R42, RZ, RZ, R7, P6 ;  /* 0x000000ffff2a7224 */ /* 0x000fe200030e0607 */
[----:B------:R-:W-:Y:S01]  /*1fc0*/  IADD3.X R38, PT, PT, R38, -0x1, RZ, P4, !PT ;  /* 0xffffffff26267810 */ /* 0x000fe200027fe4ff */
[----:B---3--:R2:W-:Y:S04]  /*1fd0*/  ST.E desc[UR36][R6.64+0xc], R43 ;  /* 0x00000c2b06007985 */ /* 0x0085e8000c101924 */
[----:B------:R-:W-:Y:S05]  /*1fe0*/  @P3 BRA `(.L_x_45) ;  /* 0xfffffffc00ac3947 */ /* 0x000fea000383ffff */
.L_x_42:
[----:B------:R-:W-:Y:S05]  /*1ff0*/  BSYNC.RECONVERGENT B3 ;  /* 0x0000000000037941 */ /* 0x000fea0003800200 */
.L_x_41:
[----:B------:R-:W-:Y:S01]  /*2000*/  ISETP.LT.U32.AND P3, PT, R21, R18, PT ;  /* 0x000000121500720c */ /* 0x000fe20003f61070 */
[C---:B0-----:R-:W-:Y:S01]  /*2010*/  IMAD.SHL.U32 R5, R3.reuse, 0x4, RZ ;  /* 0x0000000403057824 */ /* 0x041fe200078e00ff */
[----:B------:R-:W-:Y:S01]  /*2020*/  SHF.L.U64.HI R4, R3, 0x2, R0 ;  /* 0x0000000203047819 */ /* 0x000fe20000010200 */
[----:B------:R-:W-:Y:S01]  /*2030*/  BSSY.RECONVERGENT B3, `(.L_x_46) ;  /* 0x000005a000037945 */ /* 0x000fe20003800200 */
[----:B------:R-:W-:-:S04]  /*2040*/  ISETP.LT.U32.AND.EX P3, PT, R15, R19, PT, P3 ;  /* 0x000000130f00720c */ /* 0x000fc80003f61130 */
[-C--:B-12---:R-:W-:Y:S02]  /*2050*/  SEL R6, R21, R18.reuse, P3 ;  /* 0x0000001215067207 */ /* 0x086fe40001800000 */
[----:B------:R-:W-:Y:S02]  /*2060*/  SEL R7, R15, R19, P3 ;  /* 0x000000130f077207 */ /* 0x000fe40001800000 */
[-C--:B------:R-:W-:Y:S02]  /*2070*/  IADD3 R33, P4, PT, R6, R5.reuse, RZ ;  /* 0x0000000506217210 */ /* 0x080fe40007f9e0ff */
[-C--:B------:R-:W-:Y:S02]  /*2080*/  SEL R6, R13, R18.reuse, !P2 ;  /* 0x000000120d067207 */ /* 0x080fe40005000000 */
[----:B------:R-:W-:Y:S01]  /*2090*/  ISETP.GE.U32.AND P3, PT, R33, R18, PT ;  /* 0x000000122100720c */ /* 0x000fe20003f66070 */
[----:B------:R-:W-:Y:S01]  /*20a0*/  IMAD.X R7, R7, 0x1, R4, P4 ;  /* 0x0000000107077824 */ /* 0x000fe200020e0604 */
[----:B------:R-:W-:-:S02]  /*20b0*/  IADD3 R5, P4, PT, R6, R5, RZ ;  /* 0x0000000506057210 */ /* 0x000fc40007f9e0ff */
[-C--:B------:R-:W-:Y:S02]  /*20c0*/  SEL R33, R11, R19.reuse, !P2 ;  /* 0x000000130b217207 */ /* 0x080fe40005000000 */
[----:B------:R-:W-:-:S03]  /*20d0*/  ISETP.GE.U32.AND.EX P3, PT, R7, R19, PT, P3 ;  /* 0x000000130700720c */ /* 0x000fc60003f66130 */
[----:B------:R-:W-:Y:S01]  /*20e0*/  IMAD.X R33, R33, 0x1, R4, P4 ;  /* 0x0000000121217824 */ /* 0x000fe200020e0604 */
[----:B------:R-:W-:-:S04]  /*20f0*/  SEL R5, R5, R18, !P3 ;  /* 0x0000001205057207 */ /* 0x000fc80005800000 */
[----:B------:R-:W-:Y:S02]  /*2100*/  SEL R33, R33, R19, !P3 ;  /* 0x0000001321217207 */ /* 0x000fe40005800000 */
[----:B------:R-:W-:Y:S02]  /*2110*/  IADD3 R14, P2, PT, -R14, R5, RZ ;  /* 0x000000050e0e7210 */ /* 0x000fe40007f5e1ff */
[----:B------:R-:W-:-:S03]  /*2120*/  IADD3 R4, P3, PT, R12, R35, RZ ;  /* 0x000000230c047210 */ /* 0x000fc60007f7e0ff */
[----:B------:R-:W-:-:S05]  /*2130*/  IMAD.X R5, R33, 0x1, ~R20, P2 ;  /* 0x0000000121057824 */ /* 0x000fca00010e0e14 */
[--C-:B------:R-:W-:Y:S02]  /*2140*/  SHF.R.S64 R6, R14, 0x2, R5.reuse ;  /* 0x000000020e067819 */ /* 0x100fe40000001005 */
[----:B------:R-:W-:Y:S01]  /*2150*/  SHF.R.S32.HI R28, RZ, 0x2, R5 ;  /* 0x00000002ff1c7819 */ /* 0x000fe20000011405 */
[----:B------:R-:W-:Y:S01]  /*2160*/  IMAD.X R5, R29, 0x1, R22, P3 ;  /* 0x000000011d057824 */ /* 0x000fe200018e0616 */
        /* <DEDUP_REMOVED lines=16> */
[----:B------:R-:W2:Y:S01]  /*2270*/  LDG.E R7, desc[UR36][R8.64] ;  /* 0x0000002408077981 */ /* 0x000ea2000c1e1900 */
[----:B------:R-:W-:Y:S02]  /*2280*/  ISETP.NE.U32.AND P3, PT, R29, 0x1, PT ;  /* 0x000000011d00780c */ /* 0x000fe40003f65070 */
[----:B------:R-:W-:Y:S02]  /*2290*/  IADD3 R20, P4, PT, R8, 0x4, RZ ;  /* 0x0000000408147810 */ /* 0x000fe40007f9e0ff */
[----:B------:R-:W-:Y:S02]  /*22a0*/  ISETP.NE.AND.EX P3, PT, RZ, RZ, PT, P3 ;  /* 0x000000ffff00720c */ /* 0x000fe40003f65330 */
[----:B------:R-:W-:Y:S01]  /*22b0*/  IADD3 R22, P5, PT, R4, 0x4, RZ ;  /* 0x0000000404167810 */ /* 0x000fe20007fbe0ff */
[----:B------:R-:W-:Y:S01]  /*22c0*/  IMAD.X R37, RZ, RZ, R9, P4 ;  /* 0x000000ffff257224 */ /* 0x000fe200020e0609 */
[----:B------:R-:W-:-:S03]  /*22d0*/  IADD3 R12, P6, PT, R6, -0x1, RZ ;  /* 0xffffffff060c7810 */ /* 0x000fc60007fde0ff */
[----:B------:R-:W-:Y:S01]  /*22e0*/  IMAD.X R39, RZ, RZ, R5, P5 ;  /* 0x000000ffff277224 */ /* 0x000fe200028e0605 */
[----:B------:R-:W-:Y:S01]  /*22f0*/  IADD3.X R14, PT, PT, R28, -0x1, RZ, P6, !PT ;  /* 0xffffffff1c0e7810 */ /* 0x000fe200037fe4ff */
[----:B--2---:R0:W-:Y:S04]  /*2300*/  ST.E desc[UR36][R4.64], R7 ;  /* 0x0000000704007985 */ /* 0x0041e8000c101924 */
[----:B------:R-:W-:Y:S05]  /*2310*/  @!P3 BRA `(.L_x_49) ;  /* 0x000000000048b947 */ /* 0x000fea0003800000 */
[----:B0-----:R-:W2:Y:S01]  /*2320*/  LDG.E R7, desc[UR36][R8.64+0x4] ;  /* 0x0000042408077981 */ /* 0x001ea2000c1e1900 */
[----:B------:R-:W-:-:S04]  /*2330*/  ISETP.NE.U32.AND P3, PT, R29, 0x2, PT ;  /* 0x000000021d00780c */ /* 0x000fc80003f65070 */
[----:B------:R-:W-:Y:S01]  /*2340*/  ISETP.NE.AND.EX P3, PT, RZ, RZ, PT, P3 ;  /* 0x000000ffff00720c */ /* 0x000fe20003f65330 */
[----:B--2---:R1:W-:-:S12]  /*2350*/  ST.E desc[UR36][R4.64+0x4], R7 ;  /* 0x0000040704007985 */ /* 0x0043d8000c101924 */
[----:B------:R-:W2:Y:S01]  /*2360*/  @P3 LDG.E R29, desc[UR36][R8.64+0x8] ;  /* 0x00000824081d3981 */ /* 0x000ea2000c1e1900 */
[C---:B------:R-:W-:Y:S02]  /*2370*/  IADD3 R20, P4, PT, R8.reuse, 0x8, RZ ;  /* 0x0000000808147810 */ /* 0x040fe40007f9e0ff */
[----:B------:R-:W-:Y:S02]  /*2380*/  @P3 IADD3 R20, P6, PT, R8, 0xc, RZ ;  /* 0x0000000c08143810 */ /* 0x000fe40007fde0ff */
[----:B------:R-:W-:Y:S01]  /*2390*/  IADD3 R12, P5, PT, R6, -0x2, RZ ;  /* 0xfffffffe060c7810 */ /* 0x000fe20007fbe0ff */
[--C-:B------:R-:W-:Y:S01]  /*23a0*/  IMAD.X R37, RZ, RZ, R9.reuse, P4 ;  /* 0x000000ffff257224 */ /* 0x100fe200020e0609 */
[C---:B------:R-:W-:Y:S01]  /*23b0*/  IADD3 R22, P4, PT, R4.reuse, 0x8, RZ ;  /* 0x0000000804167810 */ /* 0x040fe20007f9e0ff */
[----:B------:R-:W-:Y:S01]  /*23c0*/  @P3 IMAD.X R37, RZ, RZ, R9, P6 ;  /* 0x000000ffff253224 */ /* 0x000fe200030e0609 */
[----:B------:R-:W-:Y:S02]  /*23d0*/  @P3 IADD3 R22, P6, PT, R4, 0xc, RZ ;  /* 0x0000000c04163810 */ /* 0x000fe40007fde0ff */
[----:B------:R-:W-:Y:S01]  /*23e0*/  IADD3.X R14, PT, PT, R28, -0x1, RZ, P5, !PT ;  /* 0xffffffff1c0e7810 */ /* 0x000fe20002ffe4ff */
[--C-:B------:R-:W-:Y:S01]  /*23f0*/  IMAD.X R39, RZ, RZ, R5.reuse, P4 ;  /* 0x000000ffff277224 */ /* 0x100fe200020e0605 */
[----:B------:R-:W-:Y:S01]  /*2400*/  @P3 IADD3 R12, P4, PT, R6, -0x3, RZ ;  /* 0xfffffffd060c3810 */ /* 0x000fe20007f9e0ff */
[----:B------:R-:W-:-:S03]  /*2410*/  @P3 IMAD.X R39, RZ, RZ, R5, P6 ;  /* 0x000000ffff273224 */ /* 0x000fc600030e0605 */
[----:B------:R-:W-:Y:S01]  /*2420*/  @P3 IADD3.X R14, PT, PT, R28, -0x1, RZ, P4, !PT ;  /* 0xffffffff1c0e3810 */ /* 0x000fe200027fe4ff */
[----:B--2---:R1:W-:Y:S08]  /*2430*/  @P3 ST.E desc[UR36][R4.64+0x8], R29 ;  /* 0x0000081d04003985 */ /* 0x0043f0000c101924 */
.L_x_49:
[----:B------:R-:W-:Y:S05]  /*2440*/  BSYNC.RECONVERGENT B4 ;  /* 0x0000000000047941 */ /* 0x000fea0003800200 */
.L_x_48:
[----:B------:R-:W-:Y:S05]  /*2450*/  @!P2 BRA `(.L_x_47) ;  /* 0x00000000005ca947 */ /* 0x000fea0003800000 */
.L_x_50:
[----:B------:R-:W-:Y:S02]  /*2460*/  IMAD.MOV.U32 R6, RZ, RZ, R20 ;  /* 0x000000ffff067224 */ /* 0x000fe400078e0014 */
[----:B01----:R-:W-:-:S05]  /*2470*/  IMAD.MOV.U32 R7, RZ, RZ, R37 ;  /* 0x000000ffff077224 */ /* 0x003fca00078e0025 */
[----:B--2---:R-:W2:Y:S01]  /*2480*/  LDG.E R9, desc[UR36][R6.64] ;  /* 0x0000002406097981 */ /* 0x004ea2000c1e1900 */
[----:B------:R-:W-:Y:S02]  /*2490*/  IMAD.MOV.U32 R4, RZ, RZ, R22 ;  /* 0x000000ffff047224 */ /* 0x000fe400078e0016 */
[----:B------:R-:W-:-:S05]  /*24a0*/  IMAD.MOV.U32 R5, RZ, RZ, R39 ;  /* 0x000000ffff057224 */ /* 0x000fca00078e0027 */
[----:B--2---:R0:W-:Y:S04]  /*24b0*/  ST.E desc[UR36][R4.64], R9 ;  /* 0x0000000904007985 */ /* 0x0041e8000c101924 */
[----:B------:R-:W2:Y:S04]  /*24c0*/  LDG.E R29, desc[UR36][R6.64+0x4] ;  /* 0x00000424061d7981 */ /* 0x000ea8000c1e1900 */
[----:B--2---:R2:W-:Y:S04]  /*24d0*/  ST.E desc[UR36][R4.64+0x4], R29 ;  /* 0x0000041d04007985 */ /* 0x0045e8000c101924 */
[----:B------:R-:W3:Y:S04]  /*24e0*/  LDG.E R33, desc[UR36][R6.64+0x8] ;  /* 0x0000082406217981 */ /* 0x000ee8000c1e1900 */
[----:B---3--:R2:W-:Y:S04]  /*24f0*/  ST.E desc[UR36][R4.64+0x8], R33 ;  /* 0x0000082104007985 */ /* 0x0085e8000c101924 */
[----:B------:R-:W3:Y:S01]  /*2500*/  LDG.E R35, desc[UR36][R6.64+0xc] ;  /* 0x00000c2406237981 */ /* 0x000ee2000c1e1900 */
[----:B------:R-:W-:-:S02]  /*2510*/  ISETP.GT.U32.AND P2, PT, R12, 0x4, PT ;  /* 0x000000040c00780c */ /* 0x000fc40003f44070 */
[----:B------:R-:W-:Y:S02]  /*2520*/  IADD3 R8, P5, PT, R12, -0x4, RZ ;  /* 0xfffffffc0c087810 */ /* 0x000fe40007fbe0ff */
[----:B------:R-:W-:Y:S02]  /*2530*/  ISETP.GT.U32.AND.EX P2, PT, R14, RZ, PT, P2 ;  /* 0x000000ff0e00720c */ /* 0x000fe40003f44120 */
[----:B------:R-:W-:Y:S01]  /*2540*/  IADD3 R20, P3, PT, R6, 0x10, RZ ;  /* 0x0000001006147810 */ /* 0x000fe20007f7e0ff */
[----:B------:R-:W-:Y:S01]  /*2550*/  IMAD.MOV.U32 R12, RZ, RZ, R8 ;  /* 0x000000ffff0c7224 */ /* 0x000fe200078e0008 */
[----:B------:R-:W-:Y:S02]  /*2560*/  IADD3 R22, P4, PT, R4, 0x10, RZ ;  /* 0x0000001004167810 */ /* 0x000fe40007f9e0ff */
[----:B0-----:R-:W-:Y:S01]  /*2570*/  IADD3.X R9, PT, PT, R14, -0x1, RZ, P5, !PT ;  /* 0xffffffff0e097810 */ /* 0x001fe20002ffe4ff */
[----:B------:R-:W-:Y:S02]  /*2580*/  IMAD.X R37, RZ, RZ, R7, P3 ;  /* 0x000000ffff257224 */ /* 0x000fe400018e0607 */
[----:B------:R-:W-:-:S02]  /*2590*/  IMAD.X R39, RZ, RZ, R5, P4 ;  /* 0x000000ffff277224 */ /* 0x000fc400020e0605 */
[----:B------:R-:W-:Y:S01]  /*25a0*/  IMAD.MOV.U32 R14, RZ, RZ, R9 ;  /* 0x000000ffff0e7224 */ /* 0x000fe200078e0009 */
[----:B---3--:R2:W-:Y:S01]  /*25b0*/  ST.E desc[UR36][R4.64+0xc], R35 ;  /* 0x00000c2304007985 */ /* 0x0085e2000c101924 */
[----:B------:R-:W-:Y:S05]  /*25c0*/  @P2 BRA `(.L_x_50) ;  /* 0xfffffffc00a42947 */ /* 0x000fea000383ffff */
.L_x_47:
[----:B------:R-:W-:Y:S05]  /*25d0*/  BSYNC.RECONVERGENT B3 ;  /* 0x0000000000037941 */ /* 0x000fea0003800200 */
.L_x_46:
[C---:B------:R-:W-:Y:S01]  /*25e0*/  IMAD.SHL.U32 R6, R3.reuse, 0x4, RZ ;  /* 0x0000000403067824 */ /* 0x040fe200078e00ff */
[C-C-:B012---:R-:W-:Y:S02]  /*25f0*/  SHF.L.U64.HI R4, R3.reuse, 0x2, R0.reuse ;  /* 0x0000000203047819 */ /* 0x147fe40000010200 */
[----:B------:R-:W-:Y:S02]  /*2600*/  LEA R10, P4, R3, R10, 0x3 ;  /* 0x0000000a030a7211 */ /* 0x000fe400078818ff */
[----:B------:R-:W-:Y:S02]  /*2610*/  IADD3 R32, P3, PT, R21, R6, RZ ;  /* 0x0000000615207210 */ /* 0x000fe40007f7e0ff */
[----:B------:R-:W-:Y:S02]  /*2620*/  LEA.HI.X R2, R3, R2, R0, 0x3, P4 ;  /* 0x0000000203027211 */ /* 0x000fe400020f1c00 */
[----:B------:R-:W-:Y:S01]  /*2630*/  ISETP.GE.U32.AND P2, PT, R32, R18, PT ;  /* 0x000000122000720c */ /* 0x000fe20003f46070 */
[----:B------:R-:W-:Y:S01]  /*2640*/  IMAD.X R33, R15, 0x1, R4, P3 ;  /* 0x000000010f217824 */ /* 0x000fe200018e0604 */
[----:B------:R-:W-:-:S04]  /*2650*/  IADD3 R6, P3, PT, R13, R6, RZ ;  /* 0x000000060d067210 */ /* 0x000fc80007f7e0ff */
[----:B------:R-:W-:Y:S01]  /*2660*/  ISETP.GE.U32.AND.EX P2, PT, R33, R19, PT, P2 ;  /* 0x000000132100720c */ /* 0x000fe20003f46120 */
[----:B------:R-:W-:-:S12]  /*2670*/  IMAD.X R7, R11, 0x1, R4, P3 ;  /* 0x000000010b077824 */ /* 0x000fd800018e0604 */
[----:B------:R-:W-:Y:S05]  /*2680*/  @!P2 BRA `(.L_x_51) ;  /* 0xffffffec00eca947 */ /* 0x000fea000383ffff */
.L_x_37:
[----:B------:R-:W-:Y:S05]  /*2690*/  BSYNC.RECONVERGENT B0 ;  /* 0x0000000000007941 */ /* 0x000fea0003800200 */
.L_x_36:
[----:B------:R-:W-:Y:S05]  /*26a0*/  BRA `(.L_x_52) ;  /* 0x0000000c00907947 */ /* 0x000fea0003800000 */
.L_x_35:
[----:B------:R-:W-:-:S04]  /*26b0*/  ISETP.GE.U32.AND P2, PT, R31, 0x1, PT ;  /* 0x000000011f00780c */ /* 0x000fc80003f46070 */
[----:B------:R-:W-:-:S13]  /*26c0*/  ISETP.GE.AND.EX P2, PT, R30, RZ, PT, P2 ;  /* 0x000000ff1e00720c */ /* 0x000fda0003f46320 */
[----:B------:R-:W-:Y:S05]  /*26d0*/  @!P2 BRA `(.L_x_52) ;  /* 0x0000000c0084a947 */ /* 0x000fea0003800000 */
[C---:B------:R-:W-:Y:S01]  /*26e0*/  SHF.L.U64.HI R15, R3.reuse, 0x2, R0 ;  /* 0x00000002030f7819 */ /* 0x040fe20000010200 */
[----:B------:R-:W-:Y:S02]  /*26f0*/  IMAD.SHL.U32 R13, R3, 0x4, RZ ;  /* 0x00000004030d7824 */ /* 0x000fe400078e00ff */
[----:B------:R-:W-:Y:S02]  /*2700*/  IMAD.MOV.U32 R12, RZ, RZ, R16 ;  /* 0x000000ffff0c7224 */ /* 0x000fe400078e0010 */
[----:B------:R-:W-:Y:S02]  /*2710*/  IMAD.MOV.U32 R11, RZ, RZ, R17 ;  /* 0x000000ffff0b7224 */ /* 0x000fe400078e0011 */
[----:B------:R-:W-:Y:S02]  /*2720*/  IMAD.MOV.U32 R22, RZ, RZ, R24 ;  /* 0x000000ffff167224 */ /* 0x000fe400078e0018 */
[----:B---3--:R-:W-:-:S07]  /*2730*/  IMAD.MOV.U32 R33, RZ, RZ, R23 ;  /* 0x000000ffff217224 */ /* 0x008fce00078e0017 */
.L_x_66:
[C---:B-1----:R-:W-:Y:S01]  /*2740*/  LEA R4, P4, R31.reuse, R24, 0x2 ;  /* 0x000000181f047211 */ /* 0x042fe200078810ff */
[----:B------:R-:W-:Y:S01]  /*2750*/  BSSY.RECONVERGENT B0, `(.L_x_53) ;  /* 0x0000033000007945 */ /* 0x000fe20003800200 */
[----:B------:R-:W-:Y:S01]  /*2760*/  IADD3 R10, P2, PT, R22, R13, RZ ;  /* 0x0000000d160a7210 */ /* 0x000fe20007f5e0ff */
[----:B------:R-:W-:Y:S01]  /*2770*/  IMAD.MOV.U32 R21, RZ, RZ, R12 ;  /* 0x000000ffff157224 */ /* 0x000fe200078e000c */
[----:B------:R-:W-:Y:S01]  /*2780*/  LEA.HI.X R5, R31, R23, R30, 0x2, P4 ;  /* 0x000000171f057211 */ /* 0x000fe200020f141e */
[----:B------:R-:W-:Y:S01]  /*2790*/  IMAD.MOV.U32 R14, RZ, RZ, R11 ;  /* 0x000000ffff0e7224 */ /* 0x000fe200078e000b */
[----:B------:R-:W-:Y:S01]  /*27a0*/  IADD3 RZ, P3, PT, R10, -R4, RZ ;  /* 0x800000040aff7210 */ /* 0x000fe20007f7e0ff */
[----:B------:R-:W-:-:S04]  /*27b0*/  IMAD.X R2, R33, 0x1, R15, P2 ;  /* 0x0000000121027824 */ /* 0x000fc800010e060f */
[----:B------:R-:W-:-:S05]  /*27c0*/  IMAD.X R6, R2, 0x1, ~R5, P3 ;  /* 0x0000000102067824 */ /* 0x000fca00018e0e05 */
[----:B------:R-:W-:-:S04]  /*27d0*/  ISETP.GE.AND P2, PT, R6, RZ, PT ;  /* 0x000000ff0600720c */ /* 0x000fc80003f46270 */
[-C--:B------:R-:W-:Y:S02]  /*27e0*/  SEL R35, R10, R4.reuse, !P2 ;  /* 0x000000040a237207 */ /* 0x080fe40005000000 */
[----:B------:R-:W-:Y:S02]  /*27f0*/  SEL R32, R2, R5, !P2 ;  /* 0x0000000502207207 */ /* 0x000fe40005000000 */
[----:B------:R-:W-:Y:S01]  /*2800*/  IADD3 R29, P3, PT, R35, R13, RZ ;  /* 0x0000000d231d7210 */ /* 0x000fe20007f7e0ff */
[----:B------:R-:W-:Y:S02]  /*2810*/  IMAD.MOV.U32 R8, RZ, RZ, R35 ;  /* 0x000000ffff087224 */ /* 0x000fe400078e0023 */
[----:B------:R-:W-:Y:S01]  /*2820*/  IMAD.MOV.U32 R9, RZ, RZ, R32 ;  /* 0x000000ffff097224 */ /* 0x000fe200078e0020 */
[----:B------:R-:W-:Y:S01]  /*2830*/  IADD3 RZ, P2, PT, R29, -R4, RZ ;  /* 0x800000041dff7210 */ /* 0x000fe20007f5e0ff */
[----:B------:R-:W-:Y:S01]  /*2840*/  IMAD.X R20, R32, 0x1, R15, P3 ;  /* 0x0000000120147824 */ /* 0x000fe200018e060f */
[----:B------:R-:W-:-:S03]  /*2850*/  ISETP.EQ.U32.AND P3, PT, R22, R35, PT ;  /* 0x000000231600720c */ /* 0x000fc60003f62070 */
[----:B------:R-:W-:-:S05]  /*2860*/  IMAD.X R6, R20, 0x1, ~R5, P2 ;  /* 0x0000000114067824 */ /* 0x000fca00010e0e05 */
[----:B------:R-:W-:-:S04]  /*2870*/  ISETP.GE.AND P2, PT, R6, RZ, PT ;  /* 0x000000ff0600720c */ /* 0x000fc80003f46270 */
[----:B------:R-:W-:Y:S02]  /*2880*/  SEL R29, R29, R4, !P2 ;  /* 0x000000041d1d7207 */ /* 0x000fe40005000000 */
[----:B------:R-:W-:Y:S02]  /*2890*/  SEL R20, R20, R5, !P2 ;  /* 0x0000000514147207 */ /* 0x000fe40005000000 */
[----:B------:R-:W-:-:S04]  /*28a0*/  ISETP.NE.U32.AND P2, PT, R35, R29, PT ;  /* 0x0000001d2300720c */ /* 0x000fc80003f45070 */
[----:B------:R-:W-:-:S04]  /*28b0*/  ISETP.NE.AND.EX P2, PT, R32, R20, PT, P2 ;  /* 0x000000142000720c */ /* 0x000fc80003f45320 */
[----:B------:R-:W-:-:S13]  /*28c0*/  ISETP.EQ.OR.EX P2, PT, R33, R32, !P2, P3 ;  /* 0x000000202100720c */ /* 0x000fda0005742730 */
[----:B------:R-:W-:Y:S05]  /*28d0*/  @P2 BRA `(.L_x_54) ;  /* 0x0000000000682947 */ /* 0x000fea0003800000 */
[----:B------:R-:W-:Y:S02]  /*28e0*/  IMAD.MOV.U32 R21, RZ, RZ, R12 ;  /* 0x000000ffff157224 */ /* 0x000fe400078e000c */
[----:B------:R-:W-:Y:S02]  /*28f0*/  IMAD.MOV.U32 R14, RZ, RZ, R11 ;  /* 0x000000ffff0e7224 */ /* 0x000fe400078e000b */
[----:B------:R-:W-:Y:S02]  /*2900*/  IMAD.MOV.U32 R8, RZ, RZ, R35 ;  /* 0x000000ffff087224 */ /* 0x000fe400078e0023 */
[----:B------:R-:W-:-:S07]  /*2910*/  IMAD.MOV.U32 R9, RZ, RZ, R32 ;  /* 0x000000ffff097224 */ /* 0x000fce00078e0020 */
.L_x_55:
[----:B------:R-:W-:Y:S02]  /*2920*/  IMAD.MOV.U32 R6, RZ, RZ, R22 ;  /* 0x000000ffff067224 */ /* 0x000fe400078e0016 */
[----:B------:R-:W-:Y:S02]  /*2930*/  IMAD.MOV.U32 R4, RZ, RZ, R8 ;  /* 0x000000ffff047224 */ /* 0x000fe400078e0008 */
[----:B------:R-:W-:Y:S02]  /*2940*/  IMAD.MOV.U32 R5, RZ, RZ, R9 ;  /* 0x000000ffff057224 */ /* 0x000fe400078e0009 */
[----:B------:R-:W-:-:S03]  /*2950*/  IMAD.MOV.U32 R7, RZ, RZ, R33 ;  /* 0x000000ffff077224 */ /* 0x000fc600078e0021 */
[----:B------:R0:W2:Y:S04]  /*2960*/  LD.E R37, desc[UR36][R4.64] ;  /* 0x0000002404257980 */ /* 0x0000a8000c101900 */
[----:B------:R-:W2:Y:S01]  /*2970*/  LD.E R6, desc[UR36][R6.64] ;  /* 0x0000002406067980 */ /* 0x000ea2000c101900 */
[----:B0-----:R-:W-:Y:S02]  /*2980*/  IMAD.MOV.U32 R4, RZ, RZ, R21 ;  /* 0x000000ffff047224 */ /* 0x001fe400078e0015 */
[----:B------:R-:W-:Y:S01]  /*2990*/  IMAD.MOV.U32 R5, RZ, RZ, R14 ;  /* 0x000000ffff057224 */ /* 0x000fe200078e000e */
[----:B--2---:R-:W-:-:S13]  /*29a0*/  ISETP.GE.AND P2, PT, R37, R6, PT ;  /* 0x000000062500720c */ /* 0x004fda0003f46270 */
[----:B------:R-:W-:Y:S01]  /*29b0*/  @!P2 IADD3 R8, P3, PT, R8, 0x4, RZ ;  /* 0x000000040808a810 */ /* 0x000fe20007f7e0ff */
[----:B------:R0:W-:Y:S01]  /*29c0*/  @!P2 STG.E desc[UR36][R4.64], R37 ;  /* 0x000000250400a986 */ /* 0x0001e2000c101924 */
[----:B------:R-:W-:-:S03]  /*29d0*/  @P2 IADD3 R22, P4, PT, R22, 0x4, RZ ;  /* 0x0000000416162810 */ /* 0x000fc60007f9e0ff */
[----:B------:R0:W-:Y:S01]  /*29e0*/  @P2 STG.E desc[UR36][R4.64], R6 ;  /* 0x0000000604002986 */ /* 0x0001e2000c101924 */
[----:B------:R-:W-:Y:S01]  /*29f0*/  @!P2 IMAD.X R9, RZ, RZ, R9, P3 ;  /* 0x000000ffff09a224 */ /* 0x000fe200018e0609 */
[----:B------:R-:W-:Y:S01]  /*2a00*/  ISETP.NE.U32.AND P3, PT, R22, R35, PT ;  /* 0x000000231600720c */ /* 0x000fe20003f65070 */
[----:B------:R-:W-:Y:S01]  /*2a10*/  @P2 IMAD.X R33, RZ, RZ, R33, P4 ;  /* 0x000000ffff212224 */ /* 0x000fe200020e0621 */
[----:B------:R-:W-:Y:S02]  /*2a20*/  ISETP.NE.U32.AND P2, PT, R8, R29, PT ;  /* 0x0000001d0800720c */ /* 0x000fe40003f45070 */
[----:B------:R-:W-:Y:S02]  /*2a30*/  IADD3 R21, P4, PT, R4, 0x4, RZ ;  /* 0x0000000404157810 */ /* 0x000fe40007f9e0ff */
[----:B------:R-:W-:Y:S02]  /*2a40*/  ISETP.NE.AND.EX P2, PT, R9, R20, PT, P2 ;  /* 0x000000140900720c */ /* 0x000fe40003f45320 */
[----:B------:R-:W-:Y:S01]  /*2a50*/  ISETP.NE.AND.EX P3, PT, R33, R32, PT, P3 ;  /* 0x000000202100720c */ /* 0x000fe20003f65330 */
[----:B------:R-:W-:-:S12]  /*2a60*/  IMAD.X R14, RZ, RZ, R5, P4 ;  /* 0x000000ffff0e7224 */ /* 0x000fd800020e0605 */
[----:B0-----:R-:W-:Y:S05]  /*2a70*/  @P2 BRA P3, `(.L_x_55) ;  /* 0xfffffffc00a82947 */ /* 0x001fea000183ffff */
.L_x_54:
[----:B------:R-:W-:Y:S05]  /*2a80*/  BSYNC.RECONVERGENT B0 ;  /* 0x0000000000007941 */ /* 0x000fea0003800200 */
.L_x_53:
[----:B------:R-:W-:Y:S01]  /*2a90*/  IADD3 R28, P2, PT, -R22, R35, RZ ;  /* 0x00000023161c7210 */ /* 0x000fe20007f5e1ff */
[----:B------:R-:W-:Y:S04]  /*2aa0*/  BSSY.RECONVERGENT B0, `(.L_x_56) ;  /* 0x000004c000007945 */ /* 0x000fe80003800200 */
        /* <DEDUP_REMOVED lines=21> */
[----:B------:R-:W2:Y:S01]  /*2c00*/  LD.E R41, desc[UR36][R4.64] ;  /* 0x0000002404297980 */ /* 0x000ea2000c101900 */
[----:B------:R-:W-:Y:S01]  /*2c10*/  IMAD.MOV.U32 R6, RZ, RZ, R21 ;  /* 0x000000ffff067224 */ /* 0x000fe200078e0015 */
[----:B------:R-:W-:Y:S01]  /*2c20*/  ISETP.NE.U32.AND P3, PT, R43, 0x1, PT ;  /* 0x000000012b00780c */ /* 0x000fe20003f65070 */
[----:B------:R-:W-:Y:S01]  /*2c30*/  IMAD.MOV.U32 R7, RZ, RZ, R14 ;  /* 0x000000ffff077224 */ /* 0x000fe200078e000e */
[----:B------:R-:W-:Y:S02]  /*2c40*/  IADD3 R37, P4, PT, R22, 0x4, RZ ;  /* 0x0000000416257810 */ /* 0x000fe40007f9e0ff */
[----:B------:R-:W-:Y:S02]  /*2c50*/  ISETP.NE.AND.EX P3, PT, RZ, RZ, PT, P3 ;  /* 0x000000ffff00720c */ /* 0x000fe40003f65330 */
[----:B------:R-:W-:Y:S01]  /*2c60*/  IADD3 R36, P5, PT, R21, 0x4, RZ ;  /* 0x0000000415247810 */ /* 0x000fe20007fbe0ff */
[----:B------:R-:W-:Y:S01]  /*2c70*/  IMAD.X R38, RZ, RZ, R33, P4 ;  /* 0x000000ffff267224 */ /* 0x000fe200020e0621 */
[----:B------:R-:W-:-:S03]  /*2c80*/  IADD3 R34, P6, PT, R40, -0x1, RZ ;  /* 0xffffffff28227810 */ /* 0x000fc60007fde0ff */
[----:B------:R-:W-:Y:S01]  /*2c90*/  IMAD.X R39, RZ, RZ, R14, P5 ;  /* 0x000000ffff277224 */ /* 0x000fe200028e060e */
[----:B------:R-:W-:Y:S01]  /*2ca0*/  IADD3.X R32, PT, PT, R42, -0x1, RZ, P6, !PT ;  /* 0xffffffff2a207810 */ /* 0x000fe200037fe4ff */
[----:B--2---:R0:W-:Y:S04]  /*2cb0*/  STG.E desc[UR36][R6.64], R41 ;  /* 0x0000002906007986 */ /* 0x0041e8000c101924 */
[----:B------:R-:W-:Y:S05]  /*2cc0*/  @!P3 BRA `(.L_x_59) ;  /* 0x000000000048b947 */ /* 0x000fea0003800000 */
[----:B0-----:R-:W2:Y:S01]  /*2cd0*/  LD.E R41, desc[UR36][R4.64+0x4] ;  /* 0x0000042404297980 */ /* 0x001ea2000c101900 */
[----:B------:R-:W-:-:S04]  /*2ce0*/  ISETP.NE.U32.AND P3, PT, R43, 0x2, PT ;  /* 0x000000022b00780c */ /* 0x000fc80003f65070 */
[----:B------:R-:W-:Y:S01]  /*2cf0*/  ISETP.NE.AND.EX P3, PT, RZ, RZ, PT, P3 ;  /* 0x000000ffff00720c */ /* 0x000fe20003f65330 */
[----:B--2---:R1:W-:-:S12]  /*2d00*/  STG.E desc[UR36][R6.64+0x4], R41 ;  /* 0x0000042906007986 */ /* 0x0043d8000c101924 */
[----:B------:R-:W2:Y:S01]  /*2d10*/  @P3 LD.E R43, desc[UR36][R4.64+0x8] ;  /* 0x00000824042b3980 */ /* 0x000ea2000c101900 */
[C---:B------:R-:W-:Y:S02]  /*2d20*/  IADD3 R37, P4, PT, R22.reuse, 0x8, RZ ;  /* 0x0000000816257810 */ /* 0x040fe40007f9e0ff */
[C---:B------:R-:W-:Y:S02]  /*2d30*/  IADD3 R36, P5, PT, R21.reuse, 0x8, RZ ;  /* 0x0000000815247810 */ /* 0x040fe40007fbe0ff */
[----:B------:R-:W-:Y:S01]  /*2d40*/  @P3 IADD3 R37, P6, PT, R22, 0xc, RZ ;  /* 0x0000000c16253810 */ /* 0x000fe20007fde0ff */
[--C-:B------:R-:W-:Y:S01]  /*2d50*/  IMAD.X R38, RZ, RZ, R33.reuse, P4 ;  /* 0x000000ffff267224 */ /* 0x100fe200020e0621 */
[C---:B------:R-:W-:Y:S01]  /*2d60*/  IADD3 R34, P4, PT, R40.reuse, -0x2, RZ ;  /* 0xfffffffe28227810 */ /* 0x040fe20007f9e0ff */
[----:B------:R-:W-:Y:S01]  /*2d70*/  IMAD.X R39, RZ, RZ, R14, P5 ;  /* 0x000000ffff277224 */ /* 0x000fe200028e060e */
[----:B------:R-:W-:Y:S01]  /*2d80*/  @P3 IADD3 R36, P5, PT, R21, 0xc, RZ ;  /* 0x0000000c15243810 */ /* 0x000fe20007fbe0ff */
[----:B------:R-:W-:Y:S01]  /*2d90*/  @P3 IMAD.X R38, RZ, RZ, R33, P6 ;  /* 0x000000ffff263224 */ /* 0x000fe200030e0621 */
[----:B------:R-:W-:-:S02]  /*2da0*/  @P3 IADD3 R34, P6, PT, R40, -0x3, RZ ;  /* 0xfffffffd28223810 */ /* 0x000fc40007fde0ff */
[C---:B------:R-:W-:Y:S01]  /*2db0*/  IADD3.X R32, PT, PT, R42.reuse, -0x1, RZ, P4, !PT ;  /* 0xffffffff2a207810 */ /* 0x040fe200027fe4ff */
[----:B------:R-:W-:Y:S01]  /*2dc0*/  @P3 IMAD.X R39, RZ, RZ, R14, P5 ;  /* 0x000000ffff273224 */ /* 0x000fe200028e060e */
[----:B------:R-:W-:Y:S01]  /*2dd0*/  @P3 IADD3.X R32, PT, PT, R42, -0x1, RZ, P6, !PT ;  /* 0xffffffff2a203810 */ /* 0x000fe200037fe4ff */
[----:B--2---:R1:W-:Y:S08]  /*2de0*/  @P3 STG.E desc[UR36][R6.64+0x8], R43 ;  /* 0x0000082b06003986 */ /* 0x0043f0000c101924 */
.L_x_59:
[----:B------:R-:W-:Y:S05]  /*2df0*/  BSYNC.RECONVERGENT B3 ;  /* 0x0000000000037941 */ /* 0x000fea0003800200 */
.L_x_58:
[----:B------:R-:W-:Y:S05]  /*2e00*/  @!P2 BRA `(.L_x_57) ;  /* 0x000000000054a947 */ /* 0x000fea0003800000 */
.L_x_60:
[----:B------:R-:W-:Y:S02]  /*2e10*/  IMAD.MOV.U32 R4, RZ, RZ, R37 ;  /* 0x000000ffff047224 */ /* 0x000fe400078e0025 */
[----:B------:R-:W-:-:S05]  /*2e20*/  IMAD.MOV.U32 R5, RZ, RZ, R38 ;  /* 0x000000ffff057224 */ /* 0x000fca00078e0026 */
[----:B--2---:R-:W2:Y:S01]  /*2e30*/  LD.E R33, desc[UR36][R4.64] ;  /* 0x0000002404217980 */ /* 0x004ea2000c101900 */
[----:B01----:R-:W-:Y:S02]  /*2e40*/  IMAD.MOV.U32 R6, RZ, RZ, R36 ;  /* 0x000000ffff067224 */ /* 0x003fe400078e0024 */
[----:B------:R-:W-:-:S05]  /*2e50*/  IMAD.MOV.U32 R7, RZ, RZ, R39 ;  /* 0x000000ffff077224 */ /* 0x000fca00078e0027 */
[----:B--2---:R-:W-:Y:S04]  /*2e60*/  STG.E desc[UR36][R6.64], R33 ;  /* 0x0000002106007986 */ /* 0x004fe8000c101924 */
[----:B------:R-:W2:Y:S04]  /*2e70*/  LD.E R39, desc[UR36][R4.64+0x4] ;  /* 0x0000042404277980 */ /* 0x000ea8000c101900 */
[----:B--2---:R0:W-:Y:S04]  /*2e80*/  STG.E desc[UR36][R6.64+0x4], R39 ;  /* 0x0000042706007986 */ /* 0x0041e8000c101924 */
[----:B------:R-:W2:Y:S04]  /*2e90*/  LD.E R41, desc[UR36][R4.64+0x8] ;  /* 0x0000082404297980 */ /* 0x000ea8000c101900 */
[----:B--2---:R2:W-:Y:S04]  /*2ea0*/  STG.E desc[UR36][R6.64+0x8], R41 ;  /* 0x0000082906007986 */ /* 0x0045e8000c101924 */
[----:B------:R-:W3:Y:S01]  /*2eb0*/  LD.E R43, desc[UR36][R4.64+0xc] ;  /* 0x00000c24042b7980 */ /* 0x000ee2000c101900 */
[----:B------:R-:W-:-:S02]  /*2ec0*/  ISETP.GT.U32.AND P2, PT, R34, 0x4, PT ;  /* 0x000000042200780c */ /* 0x000fc40003f44070 */
[----:B------:R-:W-:Y:S02]  /*2ed0*/  IADD3 R37, P3, PT, R4, 0x10, RZ ;  /* 0x0000001004257810 */ /* 0x000fe40007f7e0ff */
[----:B------:R-:W-:Y:S02]  /*2ee0*/  ISETP.GT.U32.AND.EX P2, PT, R32, RZ, PT, P2 ;  /* 0x000000ff2000720c */ /* 0x000fe40003f44120 */
[----:B------:R-:W-:Y:S01]  /*2ef0*/  IADD3 R36, P4, PT, R6, 0x10, RZ ;  /* 0x0000001006247810 */ /* 0x000fe20007f9e0ff */
[----:B------:R-:W-:Y:S01]  /*2f00*/  IMAD.X R38, RZ, RZ, R5, P3 ;  /* 0x000000ffff267224 */ /* 0x000fe200018e0605 */
[----:B------:R-:W-:-:S03]  /*2f10*/  IADD3 R34, P5, PT, R34, -0x4, RZ ;  /* 0xfffffffc22227810 */ /* 0x000fc60007fbe0ff */
[----:B0-----:R-:W-:Y:S01]  /*2f20*/  IMAD.X R39, RZ, RZ, R7, P4 ;  /* 0x000000ffff277224 */ /* 0x001fe200020e0607 */
[----:B------:R-:W-:Y:S01]  /*2f30*/  IADD3.X R32, PT, PT, R32, -0x1, RZ, P5, !PT ;  /* 0xffffffff20207810 */ /* 0x000fe20002ffe4ff */
[----:B---3--:R2:W-:Y:S04]  /*2f40*/  STG.E desc[UR36][R6.64+0xc], R43 ;  /* 0x00000c2b06007986 */ /* 0x0085e8000c101924 */
[----:B------:R-:W-:Y:S05]  /*2f50*/  @P2 BRA `(.L_x_60) ;  /* 0xfffffffc00ac2947 */ /* 0x000fea000383ffff */
.L_x_57:
[----:B------:R-:W-:Y:S05]  /*2f60*/  BSYNC.RECONVERGENT B0 ;  /* 0x0000000000007941 */ /* 0x000fea0003800200 */
.L_x_56:
[----:B------:R-:W-:Y:S01]  /*2f70*/  IADD3 R29, P2, PT, -R8, R29, RZ ;  /* 0x0000001d081d7210 */ /* 0x000fe20007f5e1ff */
[----:B------:R-:W-:Y:S01]  /*2f80*/  BSSY.RECONVERGENT B0, `(.L_x_61) ;  /* 0x000004c000007945 */ /* 0x000fe20003800200 */
[----:B------:R-:W-:-:S03]  /*2f90*/  IADD3 R4, P3, PT, R21, R28, RZ ;  /* 0x0000001c15047210 */ /* 0x000fc60007f7e0ff */
[----:B------:R-:W-:Y:S02]  /*2fa0*/  IMAD.X R20, R20, 0x1, ~R9, P2 ;  /* 0x0000000114147824 */ /* 0x000fe400010e0e09 */
[----:B------:R-:W-:-:S03]  /*2fb0*/  IMAD.X R5, R14, 0x1, R35, P3 ;  /* 0x000000010e057824 */ /* 0x000fc600018e0623 */
[--C-:B------:R-:W-:Y:S02]  /*2fc0*/  SHF.R.S64 R29, R29, 0x2, R20.reuse ;  /* 0x000000021d1d7819 */ /* 0x100fe40000001014 */
[----:B012---:R-:W-:Y:S02]  /*2fd0*/  SHF.R.S32.HI R6, RZ, 0x2, R20 ;  /* 0x00000002ff067819 */ /* 0x007fe40000011414 */
        /* <DEDUP_REMOVED lines=16> */
[----:B------:R-:W2:Y:S01]  /*30e0*/  LD.E R7, desc[UR36][R8.64] ;  /* 0x0000002408077980 */ /* 0x000ea2000c101900 */
        /* <DEDUP_REMOVED lines=16> */
[----:B------:R-:W-:Y:S02]  /*31f0*/  @P3 IADD3 R22, P6, PT, R8, 0xc, RZ ;  /* 0x0000000c08163810 */ /* 0x000fe40007fde0ff */
[C---:B------:R-:W-:Y:S01]  /*3200*/  IADD3 R14, P5, PT, R29.reuse, -0x2, RZ ;  /* 0xfffffffe1d0e7810 */ /* 0x040fe20007fbe0ff */
        /* <DEDUP_REMOVED lines=9> */
[----:B--2---:R1:W-:Y:S08]  /*32a0*/  @P3 STG.E desc[UR36][R4.64+0x8], R21 ;  /* 0x0000081504003986 */ /* 0x0043f0000c101924 */
.L_x_64:
[----:B------:R-:W-:Y:S05]  /*32b0*/  BSYNC.RECONVERGENT B3 ;  /* 0x0000000000037941 */ /* 0x000fea0003800200 */
.L_x_63:
[----:B------:R-:W-:Y:S05]  /*32c0*/  @!P2 BRA `(.L_x_62) ;  /* 0x00000000005ca947 */ /* 0x000fea0003800000 */
.L_x_65:
[----:B------:R-:W-:Y:S02]  /*32d0*/  IMAD.MOV.U32 R6, RZ, RZ, R22 ;  /* 0x000000ffff067224 */ /* 0x000fe400078e0016 */
[----:B01----:R-:W-:-:S05]  /*32e0*/  IMAD.MOV.U32 R7, RZ, RZ, R35 ;  /* 0x000000ffff077224 */ /* 0x003fca00078e0023 */
[----:B--2---:R-:W2:Y:S01]  /*32f0*/  LD.E R9, desc[UR36][R6.64] ;  /* 0x0000002406097980 */ /* 0x004ea2000c101900 */
[----:B------:R-:W-:Y:S02]  /*3300*/  IMAD.MOV.U32 R4, RZ, RZ, R28 ;  /* 0x000000ffff047224 */ /* 0x000fe400078e001c */
[----:B------:R-:W-:-:S05]  /*3310*/  IMAD.MOV.U32 R5, RZ, RZ, R37 ;  /* 0x000000ffff057224 */ /* 0x000fca00078e0025 */
[----:B--2---:R0:W-:Y:S04]  /*3320*/  STG.E desc[UR36][R4.64], R9 ;  /* 0x0000000904007986 */ /* 0x0041e8000c101924 */
[----:B------:R-:W2:Y:S04]  /*3330*/  LD.E R21, desc[UR36][R6.64+0x4] ;  /* 0x0000042406157980 */ /* 0x000ea8000c101900 */
[----:B--2---:R2:W-:Y:S04]  /*3340*/  STG.E desc[UR36][R4.64+0x4], R21 ;  /* 0x0000041504007986 */ /* 0x0045e8000c101924 */
[----:B------:R-:W3:Y:S04]  /*3350*/  LD.E R29, desc[UR36][R6.64+0x8] ;  /* 0x00000824061d7980 */ /* 0x000ee8000c101900 */
[----:B---3--:R2:W-:Y:S04]  /*3360*/  STG.E desc[UR36][R4.64+0x8], R29 ;  /* 0x0000081d04007986 */ /* 0x0085e8000c101924 */
[----:B------:R-:W3:Y:S01]  /*3370*/  LD.E R33, desc[UR36][R6.64+0xc] ;  /* 0x00000c2406217980 */ /* 0x000ee2000c101900 */
        /* <DEDUP_REMOVED lines=10> */
[----:B---3--:R2:W-:Y:S01]  /*3420*/  STG.E desc[UR36][R4.64+0xc], R33 ;  /* 0x00000c2104007986 */ /* 0x0085e2000c101924 */
[----:B------:R-:W-:Y:S05]  /*3430*/  @P2 BRA `(.L_x_65) ;  /* 0xfffffffc00a42947 */ /* 0x000fea000383ffff */
.L_x_62:
[----:B------:R-:W-:Y:S05]  /*3440*/  BSYNC.RECONVERGENT B0 ;  /* 0x0000000000007941 */ /* 0x000fea0003800200 */
.L_x_61:
[----:B------:R-:W-:Y:S02]  /*3450*/  IADD3 R22, P2, PT, R10, R13, RZ ;  /* 0x0000000d0a167210 */ /* 0x000fe40007f5e0ff */
[----:B012---:R-:W-:-:S03]  /*3460*/  LEA R5, P4, R31, R24, 0x2 ;  /* 0x000000181f057211 */ /* 0x007fc600078810ff */
[----:B------:R-:W-:Y:S01]  /*3470*/  IMAD.X R33, R2, 0x1, R15, P2 ;  /* 0x0000000102217824 */ /* 0x000fe200010e060f */
[----:B------:R-:W-:Y:S02]  /*3480*/  IADD3 RZ, P3, PT, R22, -R5, RZ ;  /* 0x8000000516ff7210 */ /* 0x000fe40007f7e0ff */
[----:B------:R-:W-:-:S05]  /*3490*/  LEA.HI.X R2, R31, R23, R30, 0x2, P4 ;  /* 0x000000171f027211 */ /* 0x000fca00020f141e */
[----:B------:R-:W-:Y:S01]  /*34a0*/  IMAD.X R2, R33, 0x1, ~R2, P3 ;  /* 0x0000000121027824 */ /* 0x000fe200018e0e02 */
[----:B------:R-:W-:-:S04]  /*34b0*/  LEA R12, P3, R3, R12, 0x3 ;  /* 0x0000000c030c7211 */ /* 0x000fc800078618ff */
[----:B------:R-:W-:Y:S02]  /*34c0*/  ISETP.GE.AND P2, PT, R2, RZ, PT ;  /* 0x000000ff0200720c */ /* 0x000fe40003f46270 */
[----:B------:R-:W-:-:S11]  /*34d0*/  LEA.HI.X R11, R3, R11, R0, 0x3, P3 ;  /* 0x0000000b030b7211 */ /* 0x000fd600018f1c00 */
[----:B------:R-:W-:Y:S05]  /*34e0*/  @!P2 BRA `(.L_x_66) ;  /* 0xfffffff00094a947 */ /* 0x000fea000383ffff */
.L_x_52:
[----:B------:R-:W-:Y:S05]  /*34f0*/  BSYNC.RECONVERGENT B1 ;  /* 0x0000000000017941 */ /* 0x000fea0003800200 */
.L_x_34:
[----:B-1-3--:R-:W-:Y:S01]  /*3500*/  IMAD.WIDE R4, R25, 0x4, RZ ;  /* 0x0000000419047825 */ /* 0x00afe200078e02ff */
[C---:B------:R-:W-:Y:S02]  /*3510*/  SHF.L.U64.HI R0, R3.reuse, 0x1, R0 ;  /* 0x0000000103007819 */ /* 0x040fe40000010200 */
[----:B------:R-:W-:Y:S01]  /*3520*/  PLOP3.LUT P0, PT, P0, PT, PT, 0x8, 0x80 ;  /* 0x000000000080781c */ /* 0x000fe2000070e170 */
[----:B------:R-:W-:Y:S02]  /*3530*/  IMAD.SHL.U32 R3, R3, 0x2, RZ ;  /* 0x0000000203037824 */ /* 0x000fe400078e00ff */
[----:B------:R-:W-:-:S05]  /*3540*/  IMAD.WIDE R4, R26, 0x4, -R4 ;  /* 0x000000041a047825 */ /* 0x000fca00078e0a04 */
[--C-:B------:R-:W-:Y:S02]  /*3550*/  SHF.R.S64 R2, R4, 0x2, R5.reuse ;  /* 0x0000000204027819 */ /* 0x100fe40000001005 */
[----:B------:R-:W-:Y:S02]  /*3560*/  SHF.R.S32.HI R5, RZ, 0x2, R5 ;  /* 0x00000002ff057819 */ /* 0x000fe40000011405 */
[----:B------:R-:W-:-:S04]  /*3570*/  ISETP.GE.U32.AND P2, PT, R3, R2, PT ;  /* 0x000000020300720c */ /* 0x000fc80003f46070 */
[----:B------:R-:W-:-:S13]  /*3580*/  ISETP.GE.AND.EX P2, PT, R0, R5, PT, P2 ;  /* 0x000000050000720c */ /* 0x000fda0003f46320 */
[----:B------:R-:W-:Y:S05]  /*3590*/  @!P2 BRA `(.L_x_67) ;  /* 0xffffffdc00f8a947 */ /* 0x000fea000383ffff */
[----:B------:R-:W-:Y:S05]  /*35a0*/  BSYNC.RECONVERGENT B2 ;  /* 0x0000000000027941 */ /* 0x000fea0003800200 */
.L_x_33:
[----:B------:R-:W-:Y:S05]  /*35b0*/  @P1 BRA `(.L_x_32) ;  /* 0x00000004000c1947 */ /* 0x000fea0003800000 */
[----:B------:R-:W-:-:S04]  /*35c0*/  ISETP.NE.U32.AND P0, PT, R31, RZ, PT ;  /* 0x000000ff1f00720c */ /* 0x000fc80003f05070 */
[----:B------:R-:W-:-:S13]  /*35d0*/  ISETP.NE.AND.EX P0, PT, R30, RZ, PT, P0 ;  /* 0x000000ff1e00720c */ /* 0x000fda0003f05300 */
[----:B------:R-:W-:Y:S05]  /*35e0*/  @!P0 BREAK.RELIABLE B6 ;  /* 0x0000000000068942 */ /* 0x000fea0003800100 */
[----:B------:R-:W-:Y:S05]  /*35f0*/  @!P0 BRA `(.L_x_68) ;  /* 0x0000000400288947 */ /* 0x000fea0003800000 */
[----:B------:R-:W-:Y:S01]  /*3600*/  ISETP.GE.U32.AND P0, PT, R31, 0x1, PT ;  /* 0x000000011f00780c */ /* 0x000fe20003f06070 */
[----:B------:R-:W-:Y:S03]  /*3610*/  BSSY.RECONVERGENT B0, `(.L_x_32) ;  /* 0x000003d000007945 */ /* 0x000fe60003800200 */
        /* <DEDUP_REMOVED lines=12> */
[----:B------:R-:W-:-:S10]  /*36e0*/  IMAD.MOV.U32 R0, RZ, RZ, R31 ;  /* 0x000000ffff007224 */ /* 0x000fd400078e001f */
[----:B------:R-:W-:Y:S05]  /*36f0*/  @!P0 BRA `(.L_x_71) ;  /* 0x0000000000548947 */ /* 0x000fea0003800000 */
[----:B------:R-:W-:Y:S01]  /*3700*/  IMAD.MOV.U32 R6, RZ, RZ, RZ ;  /* 0x000000ffff067224 */ /* 0x000fe200078e00ff */
[----:B------:R-:W-:Y:S01]  /*3710*/  LOP3.LUT R0, R31, 0xfffffffc, RZ, 0xc0, !PT ;  /* 0xfffffffc1f007812 */ /* 0x000fe200078ec0ff */
[----:B------:R-:W-:Y:S02]  /*3720*/  IMAD.MOV.U32 R10, RZ, RZ, R16 ;  /* 0x000000ffff0a7224 */ /* 0x000fe400078e0010 */
[----:B------:R-:W-:Y:S02]  /*3730*/  IMAD.MOV.U32 R15, RZ, RZ, R17 ;  /* 0x000000ffff0f7224 */ /* 0x000fe400078e0011 */
[----:B------:R-:W-:Y:S02]  /*3740*/  IMAD.MOV.U32 R8, RZ, RZ, R24 ;  /* 0x000000ffff087224 */ /* 0x000fe400078e0018 */
[----:B------:R-:W-:-:S07]  /*3750*/  IMAD.MOV.U32 R9, RZ, RZ, R23 ;  /* 0x000000ffff097224 */ /* 0x000fce00078e0017 */
.L_x_72:
[----:B0-----:R-:W-:Y:S02]  /*3760*/  IMAD.MOV.U32 R2, RZ, RZ, R8 ;  /* 0x000000ffff027224 */ /* 0x001fe400078e0008 */
[----:B------:R-:W-:-:S05]  /*3770*/  IMAD.MOV.U32 R3, RZ, RZ, R9 ;  /* 0x000000ffff037224 */ /* 0x000fca00078e0009 */
[----:B------:R0:W2:Y:S01]  /*3780*/  LD.E R5, desc[UR36][R2.64] ;  /* 0x0000002402057980 */ /* 0x0000a2000c101900 */
[----:B------:R-:W-:Y:S02]  /*3790*/  IADD3 R4, P0, PT, R4, -0x1, RZ ;  /* 0xffffffff04047810 */ /* 0x000fe40007f1e0ff */
[----:B------:R-:W-:Y:S02]  /*37a0*/  IADD3 R8, P2, PT, R8, 0x4, RZ ;  /* 0x0000000408087810 */ /* 0x000fe40007f5e0ff */
[----:B------:R-:W-:Y:S02]  /*37b0*/  IADD3.X R6, PT, PT, R6, -0x1, RZ, P0, !PT ;  /* 0xffffffff06067810 */ /* 0x000fe400007fe4ff */
[----:B------:R-:W-:Y:S01]  /*37c0*/  ISETP.NE.U32.AND P0, PT, R4, RZ, PT ;  /* 0x000000ff0400720c */ /* 0x000fe20003f05070 */
[----:B------:R-:W-:Y:S02]  /*37d0*/  IMAD.X R9, RZ, RZ, R9, P2 ;  /* 0x000000ffff097224 */ /* 0x000fe400010e0609 */
[----:B0-----:R-:W-:Y:S01]  /*37e0*/  IMAD.MOV.U32 R2, RZ, RZ, R10 ;  /* 0x000000ffff027224 */ /* 0x001fe200078e000a */
[----:B------:R-:W-:Y:S01]  /*37f0*/  ISETP.NE.AND.EX P0, PT, R6, RZ, PT, P0 ;  /* 0x000000ff0600720c */ /* 0x000fe20003f05300 */
[----:B------:R-:W-:Y:S01]  /*3800*/  IMAD.MOV.U32 R3, RZ, RZ, R15 ;  /* 0x000000ffff037224 */ /* 0x000fe200078e000f */
[----:B------:R-:W-:-:S05]  /*3810*/  IADD3 R10, P3, PT, R10, 0x4, RZ ;  /* 0x000000040a0a7810 */ /* 0x000fca0007f7e0ff */
[----:B------:R-:W-:Y:S01]  /*3820*/  IMAD.X R15, RZ, RZ, R15, P3 ;  /* 0x000000ffff0f7224 */ /* 0x000fe200018e060f */
[----:B--2---:R0:W-:Y:S05]  /*3830*/  STG.E desc[UR36][R2.64], R5 ;  /* 0x0000000502007986 */ /* 0x0041ea000c101924 */
[----:B------:R-:W-:Y:S05]  /*3840*/  @P0 BRA `(.L_x_72) ;  /* 0xfffffffc00c40947 */ /* 0x000fea000383ffff */
.L_x_71:
[----:B------:R-:W-:Y:S05]  /*3850*/  BSYNC.RECONVERGENT B1 ;  /* 0x0000000000017941 */ /* 0x000fea0003800200 */
.L_x_70:
[----:B------:R-:W-:Y:S05]  /*3860*/  @!P1 BRA `(.L_x_69) ;  /* 0x00000000005c9947 */ /* 0x000fea0003800000 */
[----:B------:R-:W-:-:S05]  /*3870*/  IADD3 R0, P0, PT, R0, 0x4, RZ ;  /* 0x0000000400007810 */ /* 0x000fca0007f1e0ff */
[----:B------:R-:W-:-:S08]  /*3880*/  IMAD.X R6, RZ, RZ, R30, P0 ;  /* 0x000000ffff067224 */ /* 0x000fd000000e061e */
.L_x_73:
[----:B------:R-:W-:Y:S02]  /*3890*/  IMAD.MOV.U32 R4, RZ, RZ, R8 ;  /* 0x000000ffff047224 */ /* 0x000fe400078e0008 */
[----:B0-----:R-:W-:-:S05]  /*38a0*/  IMAD.MOV.U32 R5, RZ, RZ, R9 ;  /* 0x000000ffff057224 */ /* 0x001fca00078e0009 */
[----:B------:R-:W2:Y:S01]  /*38b0*/  LD.E R7, desc[UR36][R4.64] ;  /* 0x0000002404077980 */ /* 0x000ea2000c101900 */
[----:B-1----:R-:W-:Y:S02]  /*38c0*/  IMAD.MOV.U32 R2, RZ, RZ, R10 ;  /* 0x000000ffff027224 */ /* 0x002fe400078e000a */
[----:B------:R-:W-:-:S05]  /*38d0*/  IMAD.MOV.U32 R3, RZ, RZ, R15 ;  /* 0x000000ffff037224 */ /* 0x000fca00078e000f */
[----:B--2---:R-:W-:Y:S04]  /*38e0*/  STG.E desc[UR36][R2.64], R7 ;  /* 0x0000000702007986 */ /* 0x004fe8000c101924 */
[----:B------:R-:W2:Y:S04]  /*38f0*/  LD.E R9, desc[UR36][R4.64+0x4] ;  /* 0x0000042404097980 */ /* 0x000ea8000c101900 */
[----:B--2---:R0:W-:Y:S04]  /*3900*/  STG.E desc[UR36][R2.64+0x4], R9 ;  /* 0x0000040902007986 */ /* 0x0041e8000c101924 */
[----:B------:R-:W2:Y:S01]  /*3910*/  LD.E R11, desc[UR36][R4.64+0x8] ;  /* 0x00000824040b7980 */ /* 0x000ea2000c101900 */
[----:B------:R-:W-:-:S03]  /*3920*/  IADD3 R0, P0, PT, R0, -0x4, RZ ;  /* 0xfffffffc00007810 */ /* 0x000fc60007f1e0ff */
[----:B--2---:R1:W-:Y:S04]  /*3930*/  STG.E desc[UR36][R2.64+0x8], R11 ;  /* 0x0000080b02007986 */ /* 0x0043e8000c101924 */
[----:B------:R-:W2:Y:S01]  /*3940*/  LD.E R13, desc[UR36][R4.64+0xc] ;  /* 0x00000c24040d7980 */ /* 0x000ea2000c101900 */
[----:B------:R-:W-:Y:S02]  /*3950*/  IADD3.X R6, PT, PT, R6, -0x1, RZ, P0, !PT ;  /* 0xffffffff06067810 */ /* 0x000fe400007fe4ff */
[----:B------:R-:W-:Y:S02]  /*3960*/  ISETP.GT.U32.AND P0, PT, R0, 0x4, PT ;  /* 0x000000040000780c */ /* 0x000fe40003f04070 */
[----:B------:R-:W-:Y:S02]  /*3970*/  IADD3 R8, P1, PT, R4, 0x10, RZ ;  /* 0x0000001004087810 */ /* 0x000fe40007f3e0ff */
[----:B------:R-:W-:-:S02]  /*3980*/  ISETP.GT.AND.EX P0, PT, R6, RZ, PT, P0 ;  /* 0x000000ff0600720c */ /* 0x000fc40003f04300 */
[----:B------:R-:W-:Y:S01]  /*3990*/  IADD3 R10, P2, PT, R2, 0x10, RZ ;  /* 0x00000010020a7810 */ /* 0x000fe20007f5e0ff */
[----:B0-----:R-:W-:-:S04]  /*39a0*/  IMAD.X R9, RZ, RZ, R5, P1 ;  /* 0x000000ffff097224 */ /* 0x001fc800008e0605 */
[----:B------:R-:W-:Y:S01]  /*39b0*/  IMAD.X R15, RZ, RZ, R3, P2 ;  /* 0x000000ffff0f7224 */ /* 0x000fe200010e0603 */
[----:B--2---:R1:W-:Y:S05]  /*39c0*/  STG.E desc[UR36][R2.64+0xc], R13 ;  /* 0x00000c0d02007986 */ /* 0x0043ea000c101924 */
[----:B------:R-:W-:Y:S05]  /*39d0*/  @P0 BRA `(.L_x_73) ;  /* 0xfffffffc00ac0947 */ /* 0x000fea000383ffff */
.L_x_69:
[----:B------:R-:W-:Y:S05]  /*39e0*/  BSYNC.RECONVERGENT B0 ;  /* 0x0000000000007941 */ /* 0x000fea0003800200 */
.L_x_32:
[----:B------:R-:W-:-:S04]  /*39f0*/  ISETP.NE.U32.AND P0, PT, R31, RZ, PT ;  /* 0x000000ff1f00720c */ /* 0x000fc80003f05070 */
[----:B------:R-:W-:-:S13]  /*3a00*/  ISETP.NE.AND.EX P0, PT, R30, RZ, PT, P0 ;  /* 0x000000ff1e00720c */ /* 0x000fda0003f05300 */
[----:B------:R-:W-:Y:S05]  /*3a10*/  @!P0 BREAK.RELIABLE B6 ;  /* 0x0000000000068942 */ /* 0x000fea0003800100 */
[----:B------:R-:W-:Y:S05]  /*3a20*/  @!P0 BRA `(.L_x_68) ;  /* 0x00000000001c8947 */ /* 0x000fea0003800000 */
[----:B------:R-:W-:Y:S05]  /*3a30*/  BSYNC.RELIABLE B6 ;  /* 0x0000000000067941 */ /* 0x000fea0003800100 */
.L_x_31:
[----:B------:R-:W-:Y:S01]  /*3a40*/  MOV R0, 0x188 ;  /* 0x0000018800007802 */ /* 0x000fe20000000f00 */
[----:B-1-3--:R-:W-:Y:S02]  /*3a50*/  IMAD.MOV.U32 R4, RZ, RZ, R24 ;  /* 0x000000ffff047224 */ /* 0x00afe400078e0018 */
[----:B0-----:R-:W-:Y:S01]  /*3a60*/  IMAD.MOV.U32 R5, RZ, RZ, R23 ;  /* 0x000000ffff057224 */ /* 0x001fe200078e0017 */
[----:B------:R0:W1:Y:S06]  /*3a70*/  LDC.64 R2, c[0x4][R0] ;  /* 0x0100000000027b82 */ /* 0x00006c0000000a00 */
[----:B------:R-:W-:-:S07]  /*3a80*/  LEPC R20, `(.L_x_68) ;  /* 0x000000001014794e */ /* 0x000fce0000000000 */
[----:B01----:R-:W-:Y:S05]  /*3a90*/  CALL.ABS.NOINC R2 ;  /* 0x0000000002007343 */ /* 0x003fea0003c00000 */
.L_x_68:
[----:B------:R-:W-:Y:S05]  /*3aa0*/  BSYNC.RECONVERGENT B7 ;  /* 0x0000000000077941 */ /* 0x000fea0003800200 */
.L_x_30:
[----:B------:R-:W-:Y:S01]  /*3ab0*/  LEA.HI R27, R27, R27, RZ, 0x1 ;  /* 0x0000001b1b1b7211 */ /* 0x000fe200078f08ff */
[----:B01-3--:R-:W0:Y:S01]  /*3ac0*/  S2R R5, SR_TID.X ;  /* 0x0000000000057919 */ /* 0x00be220000002100 */
[----:B------:R-:W0:Y:S02]  /*3ad0*/  LDC.64 R2, c[0x0][0x380] ;  /* 0x0000e000ff027b82 */ /* 0x000e240000000a00 */
[----:B------:R-:W-:-:S05]  /*3ae0*/  SHF.R.S32.HI R27, RZ, 0x1, R27 ;  /* 0x00000001ff1b7819 */ /* 0x000fca000001141b */
[----:B------:R-:W-:-:S06]  /*3af0*/  IMAD.WIDE R16, R27, 0x4, R16 ;  /* 0x000000041b107825 */ /* 0x000fcc00078e0210 */
[----:B------:R-:W2:Y:S01]  /*3b00*/  LDG.E R17, desc[UR36][R16.64] ;  /* 0x0000002410117981 */ /* 0x000ea2000c1e1900 */
[----:B0-----:R-:W-:-:S05]  /*3b10*/  IMAD.WIDE.U32 R2, R5, 0x4, R2 ;  /* 0x0000000405027825 */ /* 0x001fca00078e0002 */
[----:B--2---:R-:W-:Y:S01]  /*3b20*/  STG.E desc[UR36][R2.64], R17 ;  /* 0x0000001102007986 */ /* 0x004fe2000c101924 */
[----:B------:R-:W-:Y:S05]  /*3b30*/  EXIT ;  /* 0x000000000000794d */ /* 0x000fea0003800000 */
        .weak           $__internal_0_$__cuda_sm20_div_rn_f64_full
        .type           $__internal_0_$__cuda_sm20_div_rn_f64_full,@function
        .size           $__internal_0_$__cuda_sm20_div_rn_f64_full,(.L_x_80 - $__internal_0_$__cuda_sm20_div_rn_f64_full)
$__internal_0_$__cuda_sm20_div_rn_f64_full:
[C---:B------:R-:W-:Y:S01]  /*3b40*/  FSETP.GEU.AND P0, PT, |R11|.reuse, 1.469367938527859385e-39, PT ;  /* 0x001000000b00780b */ /* 0x040fe20003f0e200 */
[--C-:B------:R-:W-:Y:S01]  /*3b50*/  IMAD.MOV.U32 R4, RZ, RZ, R10.reuse ;  /* 0x000000ffff047224 */ /* 0x100fe200078e000a */
[C---:B------:R-:W-:Y:S01]  /*3b60*/  LOP3.LUT R6, R11.reuse, 0x800fffff, RZ, 0xc0, !PT ;  /* 0x800fffff0b067812 */ /* 0x040fe200078ec0ff */
[----:B------:R-:W-:Y:S01]  /*3b70*/  IMAD.MOV.U32 R5, RZ, RZ, R11 ;  /* 0x000000ffff057224 */ /* 0x000fe200078e000b */
[----:B------:R-:W-:Y:S01]  /*3b80*/  LOP3.LUT R3, R11, 0x7ff00000, RZ, 0xc0, !PT ;  /* 0x7ff000000b037812 */ /* 0x000fe200078ec0ff */
[----:B------:R-:W-:Y:S01]  /*3b90*/  IMAD.MOV.U32 R12, RZ, RZ, 0x1 ;  /* 0x00000001ff0c7424 */ /* 0x000fe200078e00ff */
[----:B------:R-:W-:Y:S01]  /*3ba0*/  LOP3.LUT R7, R6, 0x3ff00000, RZ, 0xfc, !PT ;  /* 0x3ff0000006077812 */ /* 0x000fe200078efcff */
[----:B------:R-:W-:Y:S01]  /*3bb0*/  IMAD.MOV.U32 R6, RZ, RZ, R10 ;  /* 0x000000ffff067224 */ /* 0x000fe200078e000a */
[----:B------:R-:W-:Y:S01]  /*3bc0*/  LOP3.LUT R18, R9, 0x7ff00000, RZ, 0xc0, !PT ;  /* 0x7ff0000009127812 */ /* 0x000fe200078ec0ff */
[----:B------:R-:W-:Y:S02]  /*3bd0*/  IMAD.MOV.U32 R19, RZ, RZ, 0x1ca00000 ;  /* 0x1ca00000ff137424 */ /* 0x000fe400078e00ff */
[----:B------:R-:W-:Y:S01]  /*3be0*/  IMAD.MOV.U32 R10, RZ, RZ, R8 ;  /* 0x000000ffff0a7224 */ /* 0x000fe200078e0008 */
[----:B------:R-:W-:Y:S01]  /*3bf0*/  ISETP.GE.U32.AND P1, PT, R18, R3, PT ;  /* 0x000000031200720c */ /* 0x000fe20003f26070 */
[----:B------:R-:W-:Y:S01]  /*3c00*/  @!P0 DMUL R6, R4, 8.98846567431157953865e+307 ;  /* 0x7fe0000004068828 */ /* 0x000fe20000000000 */
[----:B------:R-:W-:-:S02]  /*3c10*/  IMAD.MOV.U32 R20, RZ, RZ, R18 ;  /* 0x000000ffff147224 */ /* 0x000fc400078e0012 */
[----:B------:R-:W-:Y:S02]  /*3c20*/  SEL R11, R19, 0x63400000, !P1 ;  /* 0x63400000130b7807 */ /* 0x000fe40004800000 */
[----:B------:R-:W-:Y:S01]  /*3c30*/  FSETP.GEU.AND P1, PT, |R9|, 1.469367938527859385e-39, PT ;  /* 0x001000000900780b */ /* 0x000fe20003f2e200 */
[----:B------:R-:W0:Y:S01]  /*3c40*/  MUFU.RCP64H R13, R7 ;  /* 0x00000007000d7308 */ /* 0x000e220000001800 */
[----:B------:R-:W-:Y:S01]  /*3c50*/  LOP3.LUT R11, R11, 0x800fffff, R9, 0xf8, !PT ;  /* 0x800fffff0b0b7812 */ /* 0x000fe200078ef809 */
[----:B0-----:R-:W-:-:S08]  /*3c60*/  DFMA R14, R12, -R6, 1 ;  /* 0x3ff000000c0e742b */ /* 0x001fd00000000806 */
[----:B------:R-:W-:-:S08]  /*3c70*/  DFMA R14, R14, R14, R14 ;  /* 0x0000000e0e0e722b */ /* 0x000fd0000000000e */
[----:B------:R-:W-:-:S08]  /*3c80*/  DFMA R14, R12, R14, R12 ;  /* 0x0000000e0c0e722b */ /* 0x000fd0000000000c */
[----:B------:R-:W-:-:S08]  /*3c90*/  DFMA R12, R14, -R6, 1 ;  /* 0x3ff000000e0c742b */ /* 0x000fd00000000806 */
[----:B------:R-:W-:Y:S01]  /*3ca0*/  DFMA R14, R14, R12, R14 ;  /* 0x0000000c0e0e722b */ /* 0x000fe2000000000e */
[----:B------:R-:W-:Y:S10]  /*3cb0*/  @P1 BRA `(.L_x_74) ;  /* 0x0000000000201947 */ /* 0x000ff40003800000 */
[----:B------:R-:W-:Y:S01]  /*3cc0*/  LOP3.LUT R13, R5, 0x7ff00000, RZ, 0xc0, !PT ;  /* 0x7ff00000050d7812 */ /* 0x000fe200078ec0ff */
[----:B------:R-:W-:-:S03]  /*3cd0*/  IMAD.MOV.U32 R12, RZ, RZ, RZ ;  /* 0x000000ffff0c7224 */ /* 0x000fc600078e00ff */
[----:B------:R-:W-:-:S04]  /*3ce0*/  ISETP.GE.U32.AND P1, PT, R18, R13, PT ;  /* 0x0000000d1200720c */ /* 0x000fc80003f26070 */
[----:B------:R-:W-:-:S04]  /*3cf0*/  SEL R13, R19, 0x63400000, !P1 ;  /* 0x63400000130d7807 */ /* 0x000fc80004800000 */
[----:B------:R-:W-:-:S04]  /*3d00*/  LOP3.LUT R13, R13, 0x80000000, R9, 0xf8, !PT ;  /* 0x800000000d0d7812 */ /* 0x000fc800078ef809 */
[----:B------:R-:W-:-:S06]  /*3d10*/  LOP3.LUT R13, R13, 0x100000, RZ, 0xfc, !PT ;  /* 0x001000000d0d7812 */ /* 0x000fcc00078efcff */
[----:B------:R-:W-:-:S10]  /*3d20*/  DFMA R10, R10, 2, -R12 ;  /* 0x400000000a0a782b */ /* 0x000fd4000000080c */
[----:B------:R-:W-:-:S07]  /*3d30*/  LOP3.LUT R20, R11, 0x7ff00000, RZ, 0xc0, !PT ;  /* 0x7ff000000b147812 */ /* 0x000fce00078ec0ff */
.L_x_74:
[----:B------:R-:W-:Y:S01]  /*3d40*/  @!P0 LOP3.LUT R3, R7, 0x7ff00000, RZ, 0xc0, !PT ;  /* 0x7ff0000007038812 */ /* 0x000fe200078ec0ff */
[----:B------:R-:W-:Y:S01]  /*3d50*/  VIADD R21, R20, 0xffffffff ;  /* 0xffffffff14157836 */ /* 0x000fe20000000000 */
[----:B------:R-:W-:-:S03]  /*3d60*/  DMUL R12, R14, R10 ;  /* 0x0000000a0e0c7228 */ /* 0x000fc60000000000 */
[----:B------:R-:W-:Y:S01]  /*3d70*/  VIADD R23, R3, 0xffffffff ;  /* 0xffffffff03177836 */ /* 0x000fe20000000000 */
[----:B------:R-:W-:-:S04]  /*3d80*/  ISETP.GT.U32.AND P0, PT, R21, 0x7feffffe, PT ;  /* 0x7feffffe1500780c */ /* 0x000fc80003f04070 */
[----:B------:R-:W-:Y:S01]  /*3d90*/  ISETP.GT.U32.OR P0, PT, R23, 0x7feffffe, P0 ;  /* 0x7feffffe1700780c */ /* 0x000fe20000704470 */
[----:B------:R-:W-:-:S08]  /*3da0*/  DFMA R16, R12, -R6, R10 ;  /* 0x800000060c10722b */ /* 0x000fd0000000000a */
[----:B------:R-:W-:-:S04]  /*3db0*/  DFMA R14, R14, R16, R12 ;  /* 0x000000100e0e722b */ /* 0x000fc8000000000c */
[----:B------:R-:W-:Y:S07]  /*3dc0*/  @P0 BRA `(.L_x_75) ;  /* 0x00000000006c0947 */ /* 0x000fee0003800000 */
[----:B------:R-:W-:-:S04]  /*3dd0*/  LOP3.LUT R9, R5, 0x7ff00000, RZ, 0xc0, !PT ;  /* 0x7ff0000005097812 */ /* 0x000fc800078ec0ff */
[CC--:B------:R-:W-:Y:S02]  /*3de0*/  VIADDMNMX R3, R18.reuse, -R9.reuse, 0xb9600000, !PT ;  /* 0xb960000012037446 */ /* 0x0c0fe40007800909 */
[----:B------:R-:W-:Y:S02]  /*3df0*/  ISETP.GE.U32.AND P0, PT, R18, R9, PT ;  /* 0x000000091200720c */ /* 0x000fe40003f06070 */
[----:B------:R-:W-:Y:S02]  /*3e00*/  VIMNMX R3, PT, PT, R3, 0x46a00000, PT ;  /* 0x46a0000003037848 */ /* 0x000fe40003fe0100 */
[----:B------:R-:W-:-:S05]  /*3e10*/  SEL R8, R19, 0x63400000, !P0 ;  /* 0x6340000013087807 */ /* 0x000fca0004000000 */
[----:B------:R-:W-:Y:S02]  /*3e20*/  IMAD.IADD R3, R3, 0x1, -R8 ;  /* 0x0000000103037824 */ /* 0x000fe400078e0a08 */
[----:B------:R-:W-:Y:S02]  /*3e30*/  IMAD.MOV.U32 R8, RZ, RZ, RZ ;  /* 0x000000ffff087224 */ /* 0x000fe400078e00ff */
[----:B------:R-:W-:-:S06]  /*3e40*/  VIADD R9, R3, 0x7fe00000 ;  /* 0x7fe0000003097836 */ /* 0x000fcc0000000000 */
[----:B------:R-:W-:-:S10]  /*3e50*/  DMUL R12, R14, R8 ;  /* 0x000000080e0c7228 */ /* 0x000fd40000000000 */
[----:B------:R-:W-:-:S13]  /*3e60*/  FSETP.GTU.AND P0, PT, |R13|, 1.469367938527859385e-39, PT ;  /* 0x001000000d00780b */ /* 0x000fda0003f0c200 */
[----:B------:R-:W-:Y:S05]  /*3e70*/  @P0 BRA `(.L_x_76) ;  /* 0x0000000000940947 */ /* 0x000fea0003800000 */
[----:B------:R-:W-:Y:S01]  /*3e80*/  DFMA R6, R14, -R6, R10 ;  /* 0x800000060e06722b */ /* 0x000fe2000000000a */
[----:B------:R-:W-:-:S09]  /*3e90*/  IMAD.MOV.U32 R8, RZ, RZ, RZ ;  /* 0x000000ffff087224 */ /* 0x000fd200078e00ff */
[C---:B------:R-:W-:Y:S02]  /*3ea0*/  FSETP.NEU.AND P0, PT, R7.reuse, RZ, PT ;  /* 0x000000ff0700720b */ /* 0x040fe40003f0d000 */
[----:B------:R-:W-:-:S04]  /*3eb0*/  LOP3.LUT R11, R7, 0x80000000, R5, 0x48, !PT ;  /* 0x80000000070b7812 */ /* 0x000fc800078e4805 */
[----:B------:R-:W-:-:S07]  /*3ec0*/  LOP3.LUT R9, R11, R9, RZ, 0xfc, !PT ;  /* 0x000000090b097212 */ /* 0x000fce00078efcff */
[----:B------:R-:W-:Y:S05]  /*3ed0*/  @!P0 BRA `(.L_x_76) ;  /* 0x00000000007c8947 */ /* 0x000fea0003800000 */
[----:B------:R-:W-:Y:S01]  /*3ee0*/  IMAD.MOV R5, RZ, RZ, -R3 ;  /* 0x000000ffff057224 */ /* 0x000fe200078e0a03 */
[----:B------:R-:W-:Y:S01]  /*3ef0*/  DMUL.RP R8, R14, R8 ;  /* 0x000000080e087228 */ /* 0x000fe20000008000 */
[----:B------:R-:W-:Y:S01]  /*3f00*/  IMAD.MOV.U32 R4, RZ, RZ, RZ ;  /* 0x000000ffff047224 */ /* 0x000fe200078e00ff */
[----:B------:R-:W-:-:S05]  /*3f10*/  IADD3 R3, PT, PT, -R3, -0x43300000, RZ ;  /* 0xbcd0000003037810 */ /* 0x000fca0007ffe1ff */
[----:B------:R-:W-:-:S03]  /*3f20*/  DFMA R4, R12, -R4, R14 ;  /* 0x800000040c04722b */ /* 0x000fc6000000000e */
[----:B------:R-:W-:-:S07]  /*3f30*/  LOP3.LUT R11, R9, R11, RZ, 0x3c, !PT ;  /* 0x0000000b090b7212 */ /* 0x000fce00078e3cff */
[----:B------:R-:W-:-:S04]  /*3f40*/  FSETP.NEU.AND P0, PT, |R5|, R3, PT ;  /* 0x000000030500720b */ /* 0x000fc80003f0d200 */
[----:B------:R-:W-:Y:S02]  /*3f50*/  FSEL R12, R8, R12, !P0 ;  /* 0x0000000c080c7208 */ /* 0x000fe40004000000 */
[----:B------:R-:W-:Y:S01]  /*3f60*/  FSEL R13, R11, R13, !P0 ;  /* 0x0000000d0b0d7208 */ /* 0x000fe20004000000 */
[----:B------:R-:W-:Y:S06]  /*3f70*/  BRA `(.L_x_76) ;  /* 0x0000000000547947 */ /* 0x000fec0003800000 */
.L_x_75:
[----:B------:R-:W-:-:S14]  /*3f80*/  DSETP.NAN.AND P0, PT, R8, R8, PT ;  /* 0x000000080800722a */ /* 0x000fdc0003f08000 */
[----:B------:R-:W-:Y:S05]  /*3f90*/  @P0 BRA `(.L_x_77) ;  /* 0x0000000000440947 */ /* 0x000fea0003800000 */
[----:B------:R-:W-:-:S14]  /*3fa0*/  DSETP.NAN.AND P0, PT, R4, R4, PT ;  /* 0x000000040400722a */ /* 0x000fdc0003f08000 */
[----:B------:R-:W-:Y:S05]  /*3fb0*/  @P0 BRA `(.L_x_78) ;  /* 0x0000000000300947 */ /* 0x000fea0003800000 */
[----:B------:R-:W-:Y:S01]  /*3fc0*/  ISETP.NE.AND P0, PT, R20, R3, PT ;  /* 0x000000031400720c */ /* 0x000fe20003f05270 */
[----:B------:R-:W-:Y:S02]  /*3fd0*/  IMAD.MOV.U32 R12, RZ, RZ, 0x0 ;  /* 0x00000000ff0c7424 */ /* 0x000fe400078e00ff */
[----:B------:R-:W-:-:S10]  /*3fe0*/  IMAD.MOV.U32 R13, RZ, RZ, -0x80000 ;  /* 0xfff80000ff0d7424 */ /* 0x000fd400078e00ff */
[----:B------:R-:W-:Y:S05]  /*3ff0*/  @!P0 BRA `(.L_x_76) ;  /* 0x0000000000348947 */ /* 0x000fea0003800000 */
[----:B------:R-:W-:Y:S02]  /*4000*/  ISETP.NE.AND P0, PT, R20, 0x7ff00000, PT ;  /* 0x7ff000001400780c */ /* 0x000fe40003f05270 */
[----:B------:R-:W-:Y:S02]  /*4010*/  LOP3.LUT R13, R9, 0x80000000, R5, 0x48, !PT ;  /* 0x80000000090d7812 */ /* 0x000fe400078e4805 */
[----:B------:R-:W-:-:S13]  /*4020*/  ISETP.EQ.OR P0, PT, R3, RZ, !P0 ;  /* 0x000000ff0300720c */ /* 0x000fda0004702670 */
[----:B------:R-:W-:Y:S01]  /*4030*/  @P0 LOP3.LUT R3, R13, 0x7ff00000, RZ, 0xfc, !PT ;  /* 0x7ff000000d030812 */ /* 0x000fe200078efcff */
[----:B------:R-:W-:Y:S02]  /*4040*/  @!P0 IMAD.MOV.U32 R12, RZ, RZ, RZ ;  /* 0x000000ffff0c8224 */ /* 0x000fe400078e00ff */
[----:B------:R-:W-:Y:S02]  /*4050*/  @P0 IMAD.MOV.U32 R12, RZ, RZ, RZ ;  /* 0x000000ffff0c0224 */ /* 0x000fe400078e00ff */
[----:B------:R-:W-:Y:S01]  /*4060*/  @P0 IMAD.MOV.U32 R13, RZ, RZ, R3 ;  /* 0x000000ffff0d0224 */ /* 0x000fe200078e0003 */
[----:B------:R-:W-:Y:S06]  /*4070*/  BRA `(.L_x_76) ;  /* 0x0000000000147947 */ /* 0x000fec0003800000 */
.L_x_78:
[----:B------:R-:W-:Y:S01]  /*4080*/  LOP3.LUT R13, R5, 0x80000, RZ, 0xfc, !PT ;  /* 0x00080000050d7812 */ /* 0x000fe200078efcff */
[----:B------:R-:W-:Y:S01]  /*4090*/  IMAD.MOV.U32 R12, RZ, RZ, R4 ;  /* 0x000000ffff0c7224 */ /* 0x000fe200078e0004 */
[----:B------:R-:W-:Y:S06]  /*40a0*/  BRA `(.L_x_76) ;  /* 0x0000000000087947 */ /* 0x000fec0003800000 */
.L_x_77:
[----:B------:R-:W-:Y:S01]  /*40b0*/  LOP3.LUT R13, R9, 0x80000, RZ, 0xfc, !PT ;  /* 0x00080000090d7812 */ /* 0x000fe200078efcff */
[----:B------:R-:W-:-:S07]  /*40c0*/  IMAD.MOV.U32 R12, RZ, RZ, R8 ;  /* 0x000000ffff0c7224 */ /* 0x000fce00078e0008 */
.L_x_76:
[----:B------:R-:W-:Y:S02]  /*40d0*/  IMAD.MOV.U32 R4, RZ, RZ, R0 ;  /* 0x000000ffff047224 */ /* 0x000fe400078e0000 */
[----:B------:R-:W-:-:S04]  /*40e0*/  IMAD.MOV.U32 R5, RZ, RZ, 0x0 ;  /* 0x00000000ff057424 */ /* 0x000fc800078e00ff */
[----:B------:R-:W-:Y:S05]  /*40f0*/  RET.REL.NODEC R4 `(_Z10findMedianPiS_ii) ;  /* 0xffffffbc04c07950 */ /* 0x000fea0003c3ffff */
.L_x_79:
        /* <DEDUP_REMOVED lines=16> */
.L_x_80:


//--------------------- .nv.global.init           --------------------------
	.section	.nv.global.init,"aw",@progbits
.nv.global.init:
	.type		$str$1,@object
	.size		$str$1,($str - $str$1)
$str$1:
        /*0000*/ 	.byte	0x25, 0x73, 0x0a, 0x00
	.type		$str,@object
	.size		$str,(.L_45 - $str)
$str:
        /*0004*/ 	.byte	0x74, 0x65, 0x6d, 0x70, 0x6f, 0x72, 0x61, 0x72, 0x79, 0x5f, 0x62, 0x75, 0x66, 0x66, 0x65, 0x72
        /*0014*/ 	.byte	0x3a, 0x3a, 0x61, 0x6c, 0x6c, 0x6f, 0x63, 0x61, 0x74, 0x65, 0x3a, 0x20, 0x67, 0x65, 0x74, 0x5f
        /*0024*/ 	.byte	0x74, 0x65, 0x6d, 0x70, 0x6f, 0x72, 0x61, 0x72, 0x79, 0x5f, 0x62, 0x75, 0x66, 0x66, 0x65, 0x72
        /*0034*/ 	.byte	0x20, 0x66, 0x61, 0x69, 0x6c, 0x65, 0x64, 0x00
.L_45:


//--------------------- .nv.shared.reserved.0     --------------------------
	.section	.nv.shared.reserved.0,"aw",@nobits
	.weak		__nv_reservedSMEM_offset_0_alias
	.size		__nv_reservedSMEM_offset_0_alias, 0, 64
	.other		__nv_reservedSMEM_offset_0_alias,@"STO_CUDA_RESERVED_SHARED STV_DEFAULT"
__nv_reservedSMEM_offset_0_alias:
	.zero		0
	.zero		64


//--------------------- .nv.global                --------------------------
	.section	.nv.global,"aw",@nobits
.nv.global:
	.type		_ZN34_INTERNAL_39ee52b0_4_k_cu_4c2669ba6thrust24THRUST_300001_SM_1000_NS12placeholders2_8E,@object
	.size		_ZN34_INTERNAL_39ee52b0_4_k_cu_4c2669ba6thrust24THRUST_300001_SM_1000_NS12placeholders2_8E,(_ZN34_INTERNAL_39ee52b0_4_k_cu_4c2669ba4cuda3std3__436_GLOBAL__N__39ee52b0_4_k_cu_4c2669ba6ignoreE - _ZN34_INTERNAL_39ee52b0_4_k_cu_4c2669ba6thrust24THRUST_300001_SM_1000_NS12placeholders2_8E)
_ZN34_INTERNAL_39ee52b0_4_k_cu_4c2669ba6thrust24THRUST_300001_SM_1000_NS12placeholders2_8E:
	.zero		1
	.type		_ZN34_INTERNAL_39ee52b0_4_k_cu_4c2669ba4cuda3std3__436_GLOBAL__N__39ee52b0_4_k_cu_4c2669ba6ignoreE,@object
	.size		_ZN34_INTERNAL_39ee52b0_4_k_cu_4c2669ba4cuda3std3__436_GLOBAL__N__39ee52b0_4_k_cu_4c2669ba6ignoreE,(_ZN34_INTERNAL_39ee52b0_4_k_cu_4c2669ba4cuda3std6ranges3__45__cpo4dataE - _ZN34_INTERNAL_39ee52b0_4_k_cu_4c2669ba4cuda3std3__436_GLOBAL__N__39ee52b0_4_k_cu_4c2669ba6ignoreE)
_ZN34_INTERNAL_39ee52b0_4_k_cu_4c2669ba4cuda3std3__436_GLOBAL__N__39ee52b0_4_k_cu_4c2669ba6ignoreE:
	.zero		1
	.type		_ZN34_INTERNAL_39ee52b0_4_k_cu_4c2669ba4cuda3std6ranges3__45__cpo4dataE,@object
	.size		_ZN34_INTERNAL_39ee52b0_4_k_cu_4c2669ba4cuda3std6ranges3__45__cpo4dataE,(_ZN34_INTERNAL_39ee52b0_4_k_cu_4c2669ba6thrust24THRUST_300001_SM_1000_NS6system3cpp3parE - _ZN34_INTERNAL_39ee52b0_4_k_cu_4c2669ba4cuda3std6ranges3__45__cpo4dataE)
_ZN34_INTERNAL_39ee52b0_4_k_cu_4c2669ba4cuda3std6ranges3__45__cpo4dataE:
	.zero		1
	.type		_ZN34_INTERNAL_39ee52b0_4_k_cu_4c2669ba6thrust24THRUST_300001_SM_1000_NS6system3cpp3parE,@object
	.size		_ZN34_INTERNAL_39ee52b0_4_k_cu_4c2669ba6thrust24THRUST_300001_SM_1000_NS6system3cpp3parE,(_ZN34_INTERNAL_39ee52b0_4_k_cu_4c2669ba4cuda3std3__45__cpo5beginE - _ZN34_INTERNAL_39ee52b0_4_k_cu_4c2669ba6thrust24THRUST_300001_SM_1000_NS6system3cpp3parE)
_ZN34_INTERNAL_39ee52b0_4_k_cu_4c2669ba6thrust24THRUST_300001_SM_1000_NS6system3cpp3parE:
	.zero		1
	.type		_ZN34_INTERNAL_39ee52b0_4_k_cu_4c2669ba4cuda3std3__45__cpo5beginE,@object
	.size		_ZN34_INTERNAL_39ee52b0_4_k_cu_4c2669ba4cuda3std3__45__cpo5beginE,(_ZN34_INTERNAL_39ee52b0_4_k_cu_4c2669ba4cuda3std6ranges3__45__cpo5beginE - _ZN34_INTERNAL_39ee52b0_4_k_cu_4c2669ba4cuda3std3__45__cpo5beginE)
_ZN34_INTERNAL_39ee52b0_4_k_cu_4c2669ba4cuda3std3__45__cpo5beginE:
	.zero		1
	.type		_ZN34_INTERNAL_39ee52b0_4_k_cu_4c2669ba4cuda3std6ranges3__45__cpo5beginE,@object
	.size		_ZN34_INTERNAL_39ee52b0_4_k_cu_4c2669ba4cuda3std6ranges3__45__cpo5beginE,(_ZN34_INTERNAL_39ee52b0_4_k_cu_4c2669ba6thrust24THRUST_300001_SM_1000_NS6deviceE - _ZN34_INTERNAL_39ee52b0_4_k_cu_4c2669ba4cuda3std6ranges3__45__cpo5beginE)
_ZN34_INTERNAL_39ee52b0_4_k_cu_4c2669ba4cuda3std6ranges3__45__cpo5beginE:
	.zero		1
	.type		_ZN34_INTERNAL_39ee52b0_4_k_cu_4c2669ba6thrust24THRUST_300001_SM_1000_NS6deviceE,@object
	.size		_ZN34_INTERNAL_39ee52b0_4_k_cu_4c2669ba6thrust24THRUST_300001_SM_1000_NS6deviceE,(_ZN34_INTERNAL_39ee52b0_4_k_cu_4c2669ba4cuda3std3__47nulloptE - _ZN34_INTERNAL_39ee52b0_4_k_cu_4c2669ba6thrust24THRUST_300001_SM_1000_NS6deviceE)
_ZN34_INTERNAL_39ee52b0_4_k_cu_4c2669ba6thrust24THRUST_300001_SM_1000_NS6deviceE:
	.zero		1
	.type		_ZN34_INTERNAL_39ee52b0_4_k_cu_4c2669ba4cuda3std3__47nulloptE,@object
	.size		_ZN34_INTERNAL_39ee52b0_4_k_cu_4c2669ba4cuda3std3__47nulloptE,(_ZN34_INTERNAL_39ee52b0_4_k_cu_4c2669ba4cuda3std6ranges3__45__cpo8distanceE - _ZN34_INTERNAL_39ee52b0_4_k_cu_4c2669ba4cuda3std3__47nulloptE)
_ZN34_INTERNAL_39ee52b0_4_k_cu_4c2669ba4cuda3std3__47nulloptE:
	.zero		1
	.type		_ZN34_INTERNAL_39ee52b0_4_k_cu_4c2669ba4cuda3std6ranges3__45__cpo8distanceE,@object
	.size		_ZN34_INTERNAL_39ee52b0_4_k_cu_4c2669ba4cuda3std6ranges3__45__cpo8distanceE,(_ZN34_INTERNAL_39ee52b0_4_k_cu_4c2669ba6thrust24THRUST_300001_SM_1000_NS12placeholders2_4E - _ZN34_INTERNAL_39ee52b0_4_k_cu_4c2669ba4cuda3std6ranges3__45__cpo8distanceE)
_ZN34_INTERNAL_39ee52b0_4_k_cu_4c2669ba4cuda3std6ranges3__45__cpo8distanceE:
	.zero		1
	.type		_ZN34_INTERNAL_39ee52b0_4_k_cu_4c2669ba6thrust24THRUST_300001_SM_1000_NS12placeholders2_4E,@object
	.size		_ZN34_INTERNAL_39ee52b0_4_k_cu_4c2669ba6thrust24THRUST_300001_SM_1000_NS12placeholders2_4E,(_ZN34_INTERNAL_39ee52b0_4_k_cu_4c2669ba4cuda3std3__45__cpo6rbeginE - _ZN34_INTERNAL_39ee52b0_4_k_cu_4c2669ba6thrust24THRUST_300001_SM_1000_NS12placeholders2_4E)
_ZN34_INTERNAL_39ee52b0_4_k_cu_4c2669ba6thrust24THRUST_300001_SM_1000_NS12placeholders2_4E:
	.zero		1
	.type		_ZN34_INTERNAL_39ee52b0_4_k_cu_4c2669ba4cuda3std3__45__cpo6rbeginE,@object
	.size		_ZN34_INTERNAL_39ee52b0_4_k_cu_4c2669ba4cuda3std3__45__cpo6rbeginE,(_ZN34_INTERNAL_39ee52b0_4_k_cu_4c2669ba4cuda3std6ranges3__45__cpo7advanceE - _ZN34_INTERNAL_39ee52b0_4_k_cu_4c2669ba4cuda3std3__45__cpo6rbeginE)
_ZN34_INTERNAL_39ee52b0_4_k_cu_4c2669ba4cuda3std3__45__cpo6rbeginE:
	.zero		1
	.type		_ZN34_INTERNAL_39ee52b0_4_k_cu_4c2669ba4cuda3std6ranges3__45__cpo7advanceE,@object
	.size		_ZN34_INTERNAL_39ee52b0_4_k_cu_4c2669ba4cuda3std6ranges3__45__cpo7advanceE,(_ZN34_INTERNAL_39ee52b0_4_k_cu_4c2669ba6thrust24THRUST_300001_SM_1000_NS12placeholders3_10E - _ZN34_INTERNAL_39ee52b0_4_k_cu_4c2669ba4cuda3std6ranges3__45__cpo7advanceE)
_ZN34_INTERNAL_39ee52b0_4_k_cu_4c2669ba4cuda3std6ranges3__45__cpo7advanceE:
	.zero		1
	.type		_ZN34_INTERNAL_39ee52b0_4_k_cu_4c2669ba6thrust24THRUST_300001_SM_1000_NS12placeholders3_10E,@object
	.size		_ZN34_INTERNAL_39ee52b0_4_k_cu_4c2669ba6thrust24THRUST_300001_SM_1000_NS12placeholders3_10E,(_ZN34_INTERNAL_39ee52b0_4_k_cu_4c2669ba4cuda3std3__48in_placeE - _ZN34_INTERNAL_39ee52b0_4_k_cu_4c2669ba6thrust24THRUST_300001_SM_1000_NS12placeholders3_10E)
_ZN34_INTERNAL_39ee52b0_4_k_cu_4c2669ba6thrust24THRUST_300001_SM_1000_NS12placeholders3_10E:
	.zero		1
	.type		_ZN34_INTERNAL_39ee52b0_4_k_cu_4c2669ba4cuda3std3__48in_placeE,@object
	.size		_ZN34_INTERNAL_39ee52b0_4_k_cu_4c2669ba4cuda3std3__48in_placeE,(_ZN34_INTERNAL_39ee52b0_4_k_cu_4c2669ba4cuda3std6ranges3__45__cpo4sizeE - _ZN34_INTERNAL_39ee52b0_4_k_cu_4c2669ba4cuda3std3__48in_placeE)
_ZN34_INTERNAL_39ee52b0_4_k_cu_4c2669ba4cuda3std3__48in_placeE:
	.zero		1
	.type		_ZN34_INTERNAL_39ee52b0_4_k_cu_4c2669ba4cuda3std6ranges3__45__cpo4sizeE,@object
	.size		_ZN34_INTERNAL_39ee52b0_4_k_cu_4c2669ba4cuda3std6ranges3__45__cpo4sizeE,(_ZN34_INTERNAL_39ee52b0_4_k_cu_4c2669ba6thrust24THRUST_300001_SM_1000_NS12placeholders2_2E - _ZN34_INTERNAL_39ee52b0_4_k_cu_4c2669ba4cuda3std6ranges3__45__cpo4sizeE)
_ZN34_INTERNAL_39ee52b0_4_k_cu_4c2669ba4cuda3std6ranges3__45__cpo4sizeE:
	.zero		1
	.type		_ZN34_INTERNAL_39ee52b0_4_k_cu_4c2669ba6thrust24THRUST_300001_SM_1000_NS12placeholders2_2E,@object
	.size		_ZN34_INTERNAL_39ee52b0_4_k_cu_4c2669ba6thrust24THRUST_300001_SM_1000_NS12placeholders2_2E,(_ZN34_INTERNAL_39ee52b0_4_k_cu_4c2669ba4cuda3std3__45__cpo6cbeginE - _ZN34_INTERNAL_39ee52b0_4_k_cu_4c2669ba6thrust24THRUST_300001_SM_1000_NS12placeholders2_2E)
_ZN34_INTERNAL_39ee52b0_4_k_cu_4c2669ba6thrust24THRUST_300001_SM_1000_NS12placeholders2_2E:
	.zero		1
	.type		_ZN34_INTERNAL_39ee52b0_4_k_cu_4c2669ba4cuda3std3__45__cpo6cbeginE,@object
	.size		_ZN34_INTERNAL_39ee52b0_4_k_cu_4c2669ba4cuda3std3__45__cpo6cbeginE,(_ZN34_INTERNAL_39ee52b0_4_k_cu_4c2669ba4cuda3std6ranges3__45__cpo6cbeginE - _ZN34_INTERNAL_39ee52b0_4_k_cu_4c2669ba4cuda3std3__45__cpo6cbeginE)
_ZN34_INTERNAL_39ee52b0_4_k_cu_4c2669ba4cuda3std3__45__cpo6cbeginE:
	.zero		1
	.type		_ZN34_INTERNAL_39ee52b0_4_k_cu_4c2669ba4cuda3std6ranges3__45__cpo6cbeginE,@object
	.size		_ZN34_INTERNAL_39ee52b0_4_k_cu_4c2669ba4cuda3std6ranges3__45__cpo6cbeginE,(_ZN34_INTERNAL_39ee52b0_4_k_cu_4c2669ba6thrust24THRUST_300001_SM_1000_NS12placeholders2_6E - _ZN34_INTERNAL_39ee52b0_4_k_cu_4c2669ba4cuda3std6ranges3__45__cpo6cbeginE)
_ZN34_INTERNAL_39ee52b0_4_k_cu_4c2669ba4cuda3std6ranges3__45__cpo6cbeginE:
	.zero		1
	.type		_ZN34_INTERNAL_39ee52b0_4_k_cu_4c2669ba6thrust24THRUST_300001_SM_1000_NS12placeholders2_6E,@object
	.size		_ZN34_INTERNAL_39ee52b0_4_k_cu_4c2669ba6thrust24THRUST_300001_SM_1000_NS12placeholders2_6E,(_ZN34_INTERNAL_39ee52b0_4_k_cu_4c2669ba4cuda3std3__45__cpo7crbeginE - _ZN34_INTERNAL_39ee52b0_4_k_cu_4c2669ba6thrust24THRUST_300001_SM_1000_NS12placeholders2_6E)
_ZN34_INTERNAL_39ee52b0_4_k_cu_4c2669ba6thrust24THRUST_300001_SM_1000_NS12placeholders2_6E:
	.zero		1
	.type		_ZN34_INTERNAL_39ee52b0_4_k_cu_4c2669ba4cuda3std3__45__cpo7crbeginE,@object
	.size		_ZN34_INTERNAL_39ee52b0_4_k_cu_4c2669ba4cuda3std3__45__cpo7crbeginE,(_ZN34_INTERNAL_39ee52b0_4_k_cu_4c2669ba4cuda3std6ranges3__45__cpo4nextE - _ZN34_INTERNAL_39ee52b0_4_k_cu_4c2669ba4cuda3std3__45__cpo7crbeginE)
_ZN34_INTERNAL_39ee52b0_4_k_cu_4c2669ba4cuda3std3__45__cpo7crbeginE:
	.zero		1
	.type		_ZN34_INTERNAL_39ee52b0_4_k_cu_4c2669ba4cuda3std6ranges3__45__cpo4nextE,@object
	.size		_ZN34_INTERNAL_39ee52b0_4_k_cu_4c2669ba4cuda3std6ranges3__45__cpo4nextE,(_ZN34_INTERNAL_39ee52b0_4_k_cu_4c2669ba4cuda3std6ranges3__45__cpo4swapE - _ZN34_INTERNAL_39ee52b0_4_k_cu_4c2669ba4cuda3std6ranges3__45__cpo4nextE)
_ZN34_INTERNAL_39ee52b0_4_k_cu_4c2669ba4cuda3std6ranges3__45__cpo4nextE:
	.zero		1
	.type		_ZN34_INTERNAL_39ee52b0_4_k_cu_4c2669ba4cuda3std6ranges3__45__cpo4swapE,@object
	.size		_ZN34_INTERNAL_39ee52b0_4_k_cu_4c2669ba4cuda3std6ranges3__45__cpo4swapE,(_ZN34_INTERNAL_39ee52b0_4_k_cu_4c2669ba6thrust24THRUST_300001_SM_1000_NS8cuda_cub10par_nosyncE - _ZN34_INTERNAL_39ee52b0_4_k_cu_4c2669ba4cuda3std6ranges3__45__cpo4swapE)
_ZN34_INTERNAL_39ee52b0_4_k_cu_4c2669ba4cuda3std6ranges3__45__cpo4swapE:
	.zero		1
	.type		_ZN34_INTERNAL_39ee52b0_4_k_cu_4c2669ba6thrust24THRUST_300001_SM_1000_NS8cuda_cub10par_nosyncE,@object
	.size		_ZN34_INTERNAL_39ee52b0_4_k_cu_4c2669ba6thrust24THRUST_300001_SM_1000_NS8cuda_cub10par_nosyncE,(_ZN34_INTERNAL_39ee52b0_4_k_cu_4c2669ba6thrust24THRUST_300001_SM_1000_NS3seqE - _ZN34_INTERNAL_39ee52b0_4_k_cu_4c2669ba6thrust24THRUST_300001_SM_1000_NS8cuda_cub10par_nosyncE)
_ZN34_INTERNAL_39ee52b0_4_k_cu_4c2669ba6thrust24THRUST_300001_SM_1000_NS8cuda_cub10par_nosyncE:
	.zero		1
	.type		_ZN34_INTERNAL_39ee52b0_4_k_cu_4c2669ba6thrust24THRUST_300001_SM_1000_NS3seqE,@object
	.size		_ZN34_INTERNAL_39ee52b0_4_k_cu_4c2669ba6thrust24THRUST_300001_SM_1000_NS3seqE,(_ZN34_INTERNAL_39ee52b0_4_k_cu_4c2669ba4cuda3std3__420unreachable_sentinelE - _ZN34_INTERNAL_39ee52b0_4_k_cu_4c2669ba6thrust24THRUST_300001_SM_1000_NS3seqE)
_ZN34_INTERNAL_39ee52b0_4_k_cu_4c2669ba6thrust24THRUST_300001_SM_1000_NS3seqE:
	.zero		1
	.type		_ZN34_INTERNAL_39ee52b0_4_k_cu_4c2669ba4cuda3std3__420unreachable_sentinelE,@object
	.size		_ZN34_INTERNAL_39ee52b0_4_k_cu_4c2669ba4cuda3std3__420unreachable_sentinelE,(_ZN34_INTERNAL_39ee52b0_4_k_cu_4c2669ba4cuda3std6ranges3__45__cpo5ssizeE - _ZN34_INTERNAL_39ee52b0_4_k_cu_4c2669ba4cuda3std3__420unreachable_sentinelE)
_ZN34_INTERNAL_39ee52b0_4_k_cu_4c2669ba4cuda3std3__420unreachable_sentinelE:
	.zero		1
	.type		_ZN34_INTERNAL_39ee52b0_4_k_cu_4c2669ba4cuda3std6ranges3__45__cpo5ssizeE,@object
	.size		_ZN34_INTERNAL_39ee52b0_4_k_cu_4c2669ba4cuda3std6ranges3__45__cpo5ssizeE,(_ZN34_INTERNAL_39ee52b0_4_k_cu_4c2669ba6thrust24THRUST_300001_SM_1000_NS12placeholders2_3E - _ZN34_INTERNAL_39ee52b0_4_k_cu_4c2669ba4cuda3std6ranges3__45__cpo5ssizeE)
_ZN34_INTERNAL_39ee52b0_4_k_cu_4c2669ba4cuda3std6ranges3__45__cpo5ssizeE:
	.zero		1
	.type		_ZN34_INTERNAL_39ee52b0_4_k_cu_4c2669ba6thrust24THRUST_300001_SM_1000_NS12placeholders2_3E,@object
	.size		_ZN34_INTERNAL_39ee52b0_4_k_cu_4c2669ba6thrust24THRUST_300001_SM_1000_NS12placeholders2_3E,(_ZN34_INTERNAL_39ee52b0_4_k_cu_4c2669ba4cuda3std3__45__cpo4cendE - _ZN34_INTERNAL_39ee52b0_4_k_cu_4c2669ba6thrust24THRUST_300001_SM_1000_NS12placeholders2_3E)
_ZN34_INTERNAL_39ee52b0_4_k_cu_4c2669ba6thrust24THRUST_300001_SM_1000_NS12placeholders2_3E:
	.zero		1
	.type		_ZN34_INTERNAL_39ee52b0_4_k_cu_4c2669ba4cuda3std3__45__cpo4cendE,@object
	.size		_ZN34_INTERNAL_39ee52b0_4_k_cu_4c2669ba4cuda3std3__45__cpo4cendE,(_ZN34_INTERNAL_39ee52b0_4_k_cu_4c2669ba4cuda3std6ranges3__45__cpo4cendE - _ZN34_INTERNAL_39ee52b0_4_k_cu_4c2669ba4cuda3std3__45__cpo4cendE)
_ZN34_INTERNAL_39ee52b0_4_k_cu_4c2669ba4cuda3std3__45__cpo4cendE:
	.zero		1
	.type		_ZN34_INTERNAL_39ee52b0_4_k_cu_4c2669ba4cuda3std6ranges3__45__cpo4cendE,@object
	.size		_ZN34_INTERNAL_39ee52b0_4_k_cu_4c2669ba4cuda3std6ranges3__45__cpo4cendE,(_ZN34_INTERNAL_39ee52b0_4_k_cu_4c2669ba6thrust24THRUST_300001_SM_1000_NS12placeholders2_7E - _ZN34_INTERNAL_39ee52b0_4_k_cu_4c2669ba4cuda3std6ranges3__45__cpo4cendE)
_ZN34_INTERNAL_39ee52b0_4_k_cu_4c2669ba4cuda3std6ranges3__45__cpo4cendE:
	.zero		1
	.type		_ZN34_INTERNAL_39ee52b0_4_k_cu_4c2669ba6thrust24THRUST_300001_SM_1000_NS12placeholders2_7E,@object
	.size		_ZN34_INTERNAL_39ee52b0_4_k_cu_4c2669ba6thrust24THRUST_300001_SM_1000_NS12placeholders2_7E,(_ZN34_INTERNAL_39ee52b0_4_k_cu_4c2669ba4cuda3std3__45__cpo5crendE - _ZN34_INTERNAL_39ee52b0_4_k_cu_4c2669ba6thrust24THRUST_300001_SM_1000_NS12placeholders2_7E)
_ZN34_INTERNAL_39ee52b0_4_k_cu_4c2669ba6thrust24THRUST_300001_SM_1000_NS12placeholders2_7E:
	.zero		1
	.type		_ZN34_INTERNAL_39ee52b0_4_k_cu_4c2669ba4cuda3std3__45__cpo5crendE,@object
	.size		_ZN34_INTERNAL_39ee52b0_4_k_cu_4c2669ba4cuda3std3__45__cpo5crendE,(_ZN34_INTERNAL_39ee52b0_4_k_cu_4c2669ba4cuda3std6ranges3__45__cpo4prevE - _ZN34_INTERNAL_39ee52b0_4_k_cu_4c2669ba4cuda3std3__45__cpo5crendE)
_ZN34_INTERNAL_39ee52b0_4_k_cu_4c2669ba4cuda3std3__45__cpo5crendE:
	.zero		1
	.type		_ZN34_INTERNAL_39ee52b0_4_k_cu_4c2669ba4cuda3std6ranges3__45__cpo4prevE,@object
	.size		_ZN34_INTERNAL_39ee52b0_4_k_cu_4c2669ba4cuda3std6ranges3__45__cpo4prevE,(_ZN34_INTERNAL_39ee52b0_4_k_cu_4c2669ba4cuda3std6ranges3__45__cpo9iter_moveE - _ZN34_INTERNAL_39ee52b0_4_k_cu_4c2669ba4cuda3std6ranges3__45__cpo4prevE)
_ZN34_INTERNAL_39ee52b0_4_k_cu_4c2669ba4cuda3std6ranges3__45__cpo4prevE:
	.zero		1
	.type		_ZN34_INTERNAL_39ee52b0_4_k_cu_4c2669ba4cuda3std6ranges3__45__cpo9iter_moveE,@object
	.size		_ZN34_INTERNAL_39ee52b0_4_k_cu_4c2669ba4cuda3std6ranges3__45__cpo9iter_moveE,(_ZN34_INTERNAL_39ee52b0_4_k_cu_4c2669ba6thrust24THRUST_300001_SM_1000_NS6system6detail10sequential3seqE - _ZN34_INTERNAL_39ee52b0_4_k_cu_4c2669ba4cuda3std6ranges3__45__cpo9iter_moveE)
_ZN34_INTERNAL_39ee52b0_4_k_cu_4c2669ba4cuda3std6ranges3__45__cpo9iter_moveE:
	.zero		1
	.type		_ZN34_INTERNAL_39ee52b0_4_k_cu_4c2669ba6thrust24THRUST_300001_SM_1000_NS6system6detail10sequential3seqE,@object
	.size		_ZN34_INTERNAL_39ee52b0_4_k_cu_4c2669ba6thrust24THRUST_300001_SM_1000_NS6system6detail10sequential3seqE,(_ZN34_INTERNAL_39ee52b0_4_k_cu_4c2669ba6thrust24THRUST_300001_SM_1000_NS12placeholders2_9E - _ZN34_INTERNAL_39ee52b0_4_k_cu_4c2669ba6thrust24THRUST_300001_SM_1000_NS6system6detail10sequential3seqE)
_ZN34_INTERNAL_39ee52b0_4_k_cu_4c2669ba6thrust24THRUST_300001_SM_1000_NS6system6detail10sequential3seqE:
	.zero		1
	.type		_ZN34_INTERNAL_39ee52b0_4_k_cu_4c2669ba6thrust24THRUST_300001_SM_1000_NS12placeholders2_9E,@object
	.size		_ZN34_INTERNAL_39ee52b0_4_k_cu_4c2669ba6thrust24THRUST_300001_SM_1000_NS12placeholders2_9E,(_ZN34_INTERNAL_39ee52b0_4_k_cu_4c2669ba4cuda3std3__419piecewise_constructE - _ZN34_INTERNAL_39ee52b0_4_k_cu_4c2669ba6thrust24THRUST_300001_SM_1000_NS12placeholders2_9E)
_ZN34_INTERNAL_39ee52b0_4_k_cu_4c2669ba6thrust24THRUST_300001_SM_1000_NS12placeholders2_9E:
	.zero		1
	.type		_ZN34_INTERNAL_39ee52b0_4_k_cu_4c2669ba4cuda3std3__419piecewise_constructE,@object
	.size		_ZN34_INTERNAL_39ee52b0_4_k_cu_4c2669ba4cuda3std3__419piecewise_constructE,(_ZN34_INTERNAL_39ee52b0_4_k_cu_4c2669ba4cuda3std6ranges3__45__cpo5cdataE - _ZN34_INTERNAL_39ee52b0_4_k_cu_4c2669ba4cuda3std3__419piecewise_constructE)
_ZN34_INTERNAL_39ee52b0_4_k_cu_4c2669ba4cuda3std3__419piecewise_constructE:
	.zero		1
	.type		_ZN34_INTERNAL_39ee52b0_4_k_cu_4c2669ba4cuda3std6ranges3__45__cpo5cdataE,@object
	.size		_ZN34_INTERNAL_39ee52b0_4_k_cu_4c2669ba4cuda3std6ranges3__45__cpo5cdataE,(_ZN34_INTERNAL_39ee52b0_4_k_cu_4c2669ba6thrust24THRUST_300001_SM_1000_NS12placeholders2_1E - _ZN34_INTERNAL_39ee52b0_4_k_cu_4c2669ba4cuda3std6ranges3__45__cpo5cdataE)
_ZN34_INTERNAL_39ee52b0_4_k_cu_4c2669ba4cuda3std6ranges3__45__cpo5cdataE:
	.zero		1
	.type		_ZN34_INTERNAL_39ee52b0_4_k_cu_4c2669ba6thrust24THRUST_300001_SM_1000_NS12placeholders2_1E,@object
	.size		_ZN34_INTERNAL_39ee52b0_4_k_cu_4c2669ba6thrust24THRUST_300001_SM_1000_NS12placeholders2_1E,(_ZN34_INTERNAL_39ee52b0_4_k_cu_4c2669ba4cuda3std3__45__cpo3endE - _ZN34_INTERNAL_39ee52b0_4_k_cu_4c2669ba6thrust24THRUST_300001_SM_1000_NS12placeholders2_1E)
_ZN34_INTERNAL_39ee52b0_4_k_cu_4c2669ba6thrust24THRUST_300001_SM_1000_NS12placeholders2_1E:
	.zero		1
	.type		_ZN34_INTERNAL_39ee52b0_4_k_cu_4c2669ba4cuda3std3__45__cpo3endE,@object
	.size		_ZN34_INTERNAL_39ee52b0_4_k_cu_4c2669ba4cuda3std3__45__cpo3endE,(_ZN34_INTERNAL_39ee52b0_4_k_cu_4c2669ba4cuda3std6ranges3__45__cpo3endE - _ZN34_INTERNAL_39ee52b0_4_k_cu_4c2669ba4cuda3std3__45__cpo3endE)
_ZN34_INTERNAL_39ee52b0_4_k_cu_4c2669ba4cuda3std3__45__cpo3endE:
	.zero		1
	.type		_ZN34_INTERNAL_39ee52b0_4_k_cu_4c2669ba4cuda3std6ranges3__45__cpo3endE,@object
	.size		_ZN34_INTERNAL_39ee52b0_4_k_cu_4c2669ba4cuda3std6ranges3__45__cpo3endE,(_ZN34_INTERNAL_39ee52b0_4_k_cu_4c2669ba6thrust24THRUST_300001_SM_1000_NS12placeholders2_5E - _ZN34_INTERNAL_39ee52b0_4_k_cu_4c2669ba4cuda3std6ranges3__45__cpo3endE)
_ZN34_INTERNAL_39ee52b0_4_k_cu_4c2669ba4cuda3std6ranges3__45__cpo3endE:
	.zero		1
	.type		_ZN34_INTERNAL_39ee52b0_4_k_cu_4c2669ba6thrust24THRUST_300001_SM_1000_NS12placeholders2_5E,@object
	.size		_ZN34_INTERNAL_39ee52b0_4_k_cu_4c2669ba6thrust24THRUST_300001_SM_1000_NS12placeholders2_5E,(_ZN34_INTERNAL_39ee52b0_4_k_cu_4c2669ba4cuda3std3__45__cpo4rendE - _ZN34_INTERNAL_39ee52b0_4_k_cu_4c2669ba6thrust24THRUST_300001_SM_1000_NS12placeholders2_5E)
_ZN34_INTERNAL_39ee52b0_4_k_cu_4c2669ba6thrust24THRUST_300001_SM_1000_NS12placeholders2_5E:
	.zero		1
	.type		_ZN34_INTERNAL_39ee52b0_4_k_cu_4c2669ba4cuda3std3__45__cpo4rendE,@object
	.size		_ZN34_INTERNAL_39ee52b0_4_k_cu_4c2669ba4cuda3std3__45__cpo4rendE,(_ZN34_INTERNAL_39ee52b0_4_k_cu_4c2669ba4cuda3std6ranges3__45__cpo9iter_swapE - _ZN34_INTERNAL_39ee52b0_4_k_cu_4c2669ba4cuda3std3__45__cpo4rendE)
_ZN34_INTERNAL_39ee52b0_4_k_cu_4c2669ba4cuda3std3__45__cpo4rendE:
	.zero		1
	.type		_ZN34_INTERNAL_39ee52b0_4_k_cu_4c2669ba4cuda3std6ranges3__45__cpo9iter_swapE,@object
	.size		_ZN34_INTERNAL_39ee52b0_4_k_cu_4c2669ba4cuda3std6ranges3__45__cpo9iter_swapE,(_ZN34_INTERNAL_39ee52b0_4_k_cu_4c2669ba4cuda3std3__48unexpectE - _ZN34_INTERNAL_39ee52b0_4_k_cu_4c2669ba4cuda3std6ranges3__45__cpo9iter_swapE)
_ZN34_INTERNAL_39ee52b0_4_k_cu_4c2669ba4cuda3std6ranges3__45__cpo9iter_swapE:
	.zero		1
	.type		_ZN34_INTERNAL_39ee52b0_4_k_cu_4c2669ba4cuda3std3__48unexpectE,@object
	.size		_ZN34_INTERNAL_39ee52b0_4_k_cu_4c2669ba4cuda3std3__48unexpectE,(_ZN34_INTERNAL_39ee52b0_4_k_cu_4c2669ba6thrust24THRUST_300001_SM_1000_NS8cuda_cub3parE - _ZN34_INTERNAL_39ee52b0_4_k_cu_4c2669ba4cuda3std3__48unexpectE)
_ZN34_INTERNAL_39ee52b0_4_k_cu_4c2669ba4cuda3std3__48unexpectE:
	.zero		1
	.type		_ZN34_INTERNAL_39ee52b0_4_k_cu_4c2669ba6thrust24THRUST_300001_SM_1000_NS8cuda_cub3parE,@object
	.size		_ZN34_INTERNAL_39ee52b0_4_k_cu_4c2669ba6thrust24THRUST_300001_SM_1000_NS8cuda_cub3parE,(.L_29 - _ZN34_INTERNAL_39ee52b0_4_k_cu_4c2669ba6thrust24THRUST_300001_SM_1000_NS8cuda_cub3parE)
_ZN34_INTERNAL_39ee52b0_4_k_cu_4c2669ba6thrust24THRUST_300001_SM_1000_NS8cuda_cub3parE:
	.zero		1
.L_29:


//--------------------- .nv.constant0._ZN3cub18CUB_300001_SM_10006detail11EmptyKernelIvEEvv --------------------------
	.section	.nv.constant0._ZN3cub18CUB_300001_SM_10006detail11EmptyKernelIvEEvv,"a",@progbits
	.sectionflags	@""
	.align	4
.nv.constant0._ZN3cub18CUB_300001_SM_10006detail11EmptyKernelIvEEvv:
	.zero		896


//--------------------- .nv.constant0._Z10findMedianPiS_ii --------------------------
	.section	.nv.constant0._Z10findMedianPiS_ii,"a",@progbits
	.sectionflags	@""
	.align	4
.nv.constant0._Z10findMedianPiS_ii:
	.zero		920


//--------------------- SYMBOLS --------------------------

	.type		.nv.reservedSmem.offset0,@object
	.size		.nv.reservedSmem.offset0,0x4
	.type		vprintf,@function
	.type		malloc,@function
	.type		free,@function
